def attn_fwd(
    Q,
    K,
    V,
    Out,
    Lse,
    sm_scale,
    stride_qz,
    stride_qh,
    stride_qm,
    stride_qk,
    stride_kz,
    stride_kh,
    stride_kn,
    stride_kk,
    stride_vz,
    stride_vh,
    stride_vn,
    stride_vk,
    stride_oz,
    stride_oh,
    stride_om,
    stride_ok,
    seqlen_q,
    seqlen_k,
    BLOCK_M: tl.constexpr,
    BLOCK_N: tl.constexpr,
    HEAD_DIM: tl.constexpr,
    CAUSAL: tl.constexpr,
):
    start_m = tl.program_id(0)
    off_hz = tl.program_id(1)
    q_off = off_hz * stride_qh
    k_off = off_hz * stride_kh
    v_off = off_hz * stride_vh
    offs_m = start_m * BLOCK_M + tl.arange(0, BLOCK_M)
    offs_d = tl.arange(0, HEAD_DIM)
    offs_n = tl.arange(0, BLOCK_N)
    q_ptrs = Q + q_off + offs_m[:, None] * stride_qm + offs_d[None, :] * stride_qk
    k_ptrs = K + k_off + offs_d[:, None] * stride_kk + offs_n[None, :] * stride_kn
    v_ptrs = V + v_off + offs_n[:, None] * stride_vn + offs_d[None, :] * stride_vk
    m_i = tl.full([BLOCK_M], float("-inf"), dtype=tl.float32)
    l_i = tl.zeros([BLOCK_M], dtype=tl.float32) + 1.0
    acc = tl.zeros([BLOCK_M, HEAD_DIM], dtype=tl.float32)
    q = tl.load(q_ptrs)
    acc, l_i, m_i = _attn_fwd_inner(
        acc,
        l_i,
        m_i,
        q,
        k_ptrs,
        v_ptrs,
        sm_scale,
        stride_kn,
        stride_vn,
        start_m,
        seqlen_k,
        BLOCK_M,
        BLOCK_N,
        HEAD_DIM,
        CAUSAL,
    )
    acc = acc / l_i[:, None]
    lse = m_i + tl.math.log2(l_i) / 1.4426950408889634
    o_ptrs = (
        Out
        + off_hz * stride_oh
        + offs_m[:, None] * stride_om
        + offs_d[None, :] * stride_ok
    )
    tl.store(o_ptrs, acc.to(Out.dtype.element_ty))
    tl.store(Lse + off_hz * seqlen_q + offs_m, lse)

# config = {"BLOCK_M": 32, "BLOCK_N": 64, "HEAD_DIM": 32, "arch": "sm_100", "causal": true, "dtype": "bf16", "num_stages": 2, "num_warps": 4}
# arch = sm_100


// ===== COMPILED SASS (sm_100a) =====

	.target	sm_100a

	.elftype	@"ET_EXEC"


//--------------------- .note.nv.tkinfo           --------------------------
	.section	.note.nv.tkinfo,"",@"SHT_NOTE"
	.sectionflags	@"SHF_NOTE_NV_TKINFO"
	.tkinfo
        /*0018*/ 	.word	0x00000081
        /*0030*/ 	.string	""
        /*0030*/ 	.string	"ptxas-blackwell"
        /*0030*/ 	.string	"Cuda compilation tools, release 12.9, V12.9.86"
        /*0030*/ 	.string	"Build cuda_12.9.r12.9/compiler.36037853_0"
        /*0030*/ 	.string	"-v  -suppress-debug-info  -lineinfo  -arch sm_100a "



//--------------------- .note.nv.cuver            --------------------------
	.section	.note.nv.cuver,"",@"SHT_NOTE"
	.sectionflags	@"SHF_NOTE_NV_CUVER"
        /*0018*/ 	.short	0x0001
        /*001a*/ 	.short	0x0064
        /*001c*/ 	.short	0x0001
        /*001e*/ 	.short	0x0000
        /*0020*/ 	.short	0x0001
        /*0022*/ 	.short	0x0000


//--------------------- .nv.info                  --------------------------
	.section	.nv.info,"",@"SHT_CUDA_INFO"
	.align	4


	//----- nvinfo : EIATTR_REGCOUNT
	.align		4
        /*0000*/ 	.byte	0x04, 0x2f
        /*0002*/ 	.short	(.L_2 - .L_1)
	.align		4
.L_1:
        /*0004*/ 	.word	index@(attn_fwd)
        /*0008*/ 	.word	0x000000a8


	//----- nvinfo : EIATTR_FRAME_SIZE
	.align		4
.L_2:
        /*000c*/ 	.byte	0x04, 0x11
        /*000e*/ 	.short	(.L_4 - .L_3)
	.align		4
.L_3:
        /*0010*/ 	.word	index@(attn_fwd)
        /*0014*/ 	.word	0x00000000


	//----- nvinfo : EIATTR_MIN_STACK_SIZE
	.align		4
.L_4:
        /*0018*/ 	.byte	0x04, 0x12
        /*001a*/ 	.short	(.L_6 - .L_5)
	.align		4
.L_5:
        /*001c*/ 	.word	index@(attn_fwd)
        /*0020*/ 	.word	0x00000000
.L_6:


//--------------------- .nv.info.attn_fwd         --------------------------
	.section	.nv.info.attn_fwd,"",@"SHT_CUDA_INFO"
	.sectionflags	@""
	.align	4


	//----- nvinfo : EIATTR_CUDA_API_VERSION
	.align		4
        /*0000*/ 	.byte	0x04, 0x37
        /*0002*/ 	.short	(.L_8 - .L_7)
.L_7:
        /*0004*/ 	.word	0x00000081


	//----- nvinfo : EIATTR_KPARAM_INFO
	.align		4
.L_8:
        /*0008*/ 	.byte	0x04, 0x17
        /*000a*/ 	.short	(.L_10 - .L_9)
.L_9:
        /*000c*/ 	.word	0x00000000
        /*0010*/ 	.short	0x0019
        /*0012*/ 	.short	0x0080
        /*0014*/ 	.byte	0x00, 0xf4, 0x21, 0x00


	//----- nvinfo : EIATTR_KPARAM_INFO
	.align		4
.L_10:
        /*0018*/ 	.byte	0x04, 0x17
        /*001a*/ 	.short	(.L_12 - .L_11)
.L_11:
        /*001c*/ 	.word	0x00000000
        /*0020*/ 	.short	0x0018
        /*0022*/ 	.short	0x0078
        /*0024*/ 	.byte	0x00, 0xf4, 0x21, 0x00


	//----- nvinfo : EIATTR_KPARAM_INFO
	.align		4
.L_12:
        /*0028*/ 	.byte	0x04, 0x17
        /*002a*/ 	.short	(.L_14 - .L_13)
.L_13:
        /*002c*/ 	.word	0x00000000
        /*0030*/ 	.short	0x0017
        /*0032*/ 	.short	0x0070
        /*0034*/ 	.byte	0x00, 0xf0, 0x11, 0x00


	//----- nvinfo : EIATTR_KPARAM_INFO
	.align		4
.L_14:
        /*0038*/ 	.byte	0x04, 0x17
        /*003a*/ 	.short	(.L_16 - .L_15)
.L_15:
        /*003c*/ 	.word	0x00000000
        /*0040*/ 	.short	0x0016
        /*0042*/ 	.short	0x006c
        /*0044*/ 	.byte	0x00, 0xf0, 0x11, 0x00


	//----- nvinfo : EIATTR_KPARAM_INFO
	.align		4
.L_16:
        /*0048*/ 	.byte	0x04, 0x17
        /*004a*/ 	.short	(.L_18 - .L_17)
.L_17:
        /*004c*/ 	.word	0x00000000
        /*0050*/ 	.short	0x0015
        /*0052*/ 	.short	0x0068
        /*0054*/ 	.byte	0x00, 0xf0, 0x11, 0x00


	//----- nvinfo : EIATTR_KPARAM_INFO
	.align		4
.L_18:
        /*0058*/ 	.byte	0x04, 0x17
        /*005a*/ 	.short	(.L_20 - .L_19)
.L_19:
        /*005c*/ 	.word	0x00000000
        /*0060*/ 	.short	0x0014
        /*0062*/ 	.short	0x0064
        /*0064*/ 	.byte	0x00, 0xf0, 0x11, 0x00


	//----- nvinfo : EIATTR_KPARAM_INFO
	.align		4
.L_20:
        /*0068*/ 	.byte	0x04, 0x17
        /*006a*/ 	.short	(.L_22 - .L_21)
.L_21:
        /*006c*/ 	.word	0x00000000
        /*0070*/ 	.short	0x0013
        /*0072*/ 	.short	0x0060
        /*0074*/ 	.byte	0x00, 0xf0, 0x11, 0x00


	//----- nvinfo : EIATTR_KPARAM_INFO
	.align		4
.L_22:
        /*0078*/ 	.byte	0x04, 0x17
        /*007a*/ 	.short	(.L_24 - .L_23)
.L_23:
        /*007c*/ 	.word	0x00000000
        /*0080*/ 	.short	0x0012
        /*0082*/ 	.short	0x005c
        /*0084*/ 	.byte	0x00, 0xf0, 0x11, 0x00


	//----- nvinfo : EIATTR_KPARAM_INFO
	.align		4
.L_24:
        /*0088*/ 	.byte	0x04, 0x17
        /*008a*/ 	.short	(.L_26 - .L_25)
.L_25:
        /*008c*/ 	.word	0x00000000
        /*0090*/ 	.short	0x0011
        /*0092*/ 	.short	0x0058
        /*0094*/ 	.byte	0x00, 0xf0, 0x11, 0x00


	//----- nvinfo : EIATTR_KPARAM_INFO
	.align		4
.L_26:
        /*0098*/ 	.byte	0x04, 0x17
        /*009a*/ 	.short	(.L_28 - .L_27)
.L_27:
        /*009c*/ 	.word	0x00000000
        /*00a0*/ 	.short	0x0010
        /*00a2*/ 	.short	0x0054
        /*00a4*/ 	.byte	0x00, 0xf0, 0x11, 0x00


	//----- nvinfo : EIATTR_KPARAM_INFO
	.align		4
.L_28:
        /*00a8*/ 	.byte	0x04, 0x17
        /*00aa*/ 	.short	(.L_30 - .L_29)
.L_29:
        /*00ac*/ 	.word	0x00000000
        /*00b0*/ 	.short	0x000f
        /*00b2*/ 	.short	0x0050
        /*00b4*/ 	.byte	0x00, 0xf0, 0x11, 0x00


	//----- nvinfo : EIATTR_KPARAM_INFO
	.align		4
.L_30:
        /*00b8*/ 	.byte	0x04, 0x17
        /*00ba*/ 	.short	(.L_32 - .L_31)
.L_31:
        /*00bc*/ 	.word	0x00000000
        /*00c0*/ 	.short	0x000e
        /*00c2*/ 	.short	0x004c
        /*00c4*/ 	.byte	0x00, 0xf0, 0x11, 0x00


	//----- nvinfo : EIATTR_KPARAM_INFO
	.align		4
.L_32:
        /*00c8*/ 	.byte	0x04, 0x17
        /*00ca*/ 	.short	(.L_34 - .L_33)
.L_33:
        /*00cc*/ 	.word	0x00000000
        /*00d0*/ 	.short	0x000d
        /*00d2*/ 	.short	0x0048
        /*00d4*/ 	.byte	0x00, 0xf0, 0x11, 0x00


	//----- nvinfo : EIATTR_KPARAM_INFO
	.align		4
.L_34:
        /*00d8*/ 	.byte	0x04, 0x17
        /*00da*/ 	.short	(.L_36 - .L_35)
.L_35:
        /*00dc*/ 	.word	0x00000000
        /*00e0*/ 	.short	0x000c
        /*00e2*/ 	.short	0x0044
        /*00e4*/ 	.byte	0x00, 0xf0, 0x11, 0x00


	//----- nvinfo : EIATTR_KPARAM_INFO
	.align		4
.L_36:
        /*00e8*/ 	.byte	0x04, 0x17
        /*00ea*/ 	.short	(.L_38 - .L_37)
.L_37:
        /*00ec*/ 	.word	0x00000000
        /*00f0*/ 	.short	0x000b
        /*00f2*/ 	.short	0x0040
        /*00f4*/ 	.byte	0x00, 0xf0, 0x11, 0x00


	//----- nvinfo : EIATTR_KPARAM_INFO
	.align		4
.L_38:
        /*00f8*/ 	.byte	0x04, 0x17
        /*00fa*/ 	.short	(.L_40 - .L_39)
.L_39:
        /*00fc*/ 	.word	0x00000000
        /*0100*/ 	.short	0x000a
        /*0102*/ 	.short	0x003c
        /*0104*/ 	.byte	0x00, 0xf0, 0x11, 0x00


	//----- nvinfo : EIATTR_KPARAM_INFO
	.align		4
.L_40:
        /*0108*/ 	.byte	0x04, 0x17
        /*010a*/ 	.short	(.L_42 - .L_41)
.L_41:
        /*010c*/ 	.word	0x00000000
        /*0110*/ 	.short	0x0009
        /*0112*/ 	.short	0x0038
        /*0114*/ 	.byte	0x00, 0xf0, 0x11, 0x00


	//----- nvinfo : EIATTR_KPARAM_INFO
	.align		4
.L_42:
        /*0118*/ 	.byte	0x04, 0x17
        /*011a*/ 	.short	(.L_44 - .L_43)
.L_43:
        /*011c*/ 	.word	0x00000000
        /*0120*/ 	.short	0x0008
        /*0122*/ 	.short	0x0034
        /*0124*/ 	.byte	0x00, 0xf0, 0x11, 0x00


	//----- nvinfo : EIATTR_KPARAM_INFO
	.align		4
.L_44:
        /*0128*/ 	.byte	0x04, 0x17
        /*012a*/ 	.short	(.L_46 - .L_45)
.L_45:
        /*012c*/ 	.word	0x00000000
        /*0130*/ 	.short	0x0007
        /*0132*/ 	.short	0x0030
        /*0134*/ 	.byte	0x00, 0xf0, 0x11, 0x00


	//----- nvinfo : EIATTR_KPARAM_INFO
	.align		4
.L_46:
        /*0138*/ 	.byte	0x04, 0x17
        /*013a*/ 	.short	(.L_48 - .L_47)
.L_47:
        /*013c*/ 	.word	0x00000000
        /*0140*/ 	.short	0x0006
        /*0142*/ 	.short	0x002c
        /*0144*/ 	.byte	0x00, 0xf0, 0x11, 0x00


	//----- nvinfo : EIATTR_KPARAM_INFO
	.align		4
.L_48:
        /*0148*/ 	.byte	0x04, 0x17
        /*014a*/ 	.short	(.L_50 - .L_49)
.L_49:
        /*014c*/ 	.word	0x00000000
        /*0150*/ 	.short	0x0005
        /*0152*/ 	.short	0x0028
        /*0154*/ 	.byte	0x00, 0xf0, 0x11, 0x00


	//----- nvinfo : EIATTR_KPARAM_INFO
	.align		4
.L_50:
        /*0158*/ 	.byte	0x04, 0x17
        /*015a*/ 	.short	(.L_52 - .L_51)
.L_51:
        /*015c*/ 	.word	0x00000000
        /*0160*/ 	.short	0x0004
        /*0162*/ 	.short	0x0020
        /*0164*/ 	.byte	0x00, 0xf4, 0x21, 0x00


	//----- nvinfo : EIATTR_KPARAM_INFO
	.align		4
.L_52:
        /*0168*/ 	.byte	0x04, 0x17
        /*016a*/ 	.short	(.L_54 - .L_53)
.L_53:
        /*016c*/ 	.word	0x00000000
        /*0170*/ 	.short	0x0003
        /*0172*/ 	.short	0x0018
        /*0174*/ 	.byte	0x00, 0xf4, 0x21, 0x00


	//----- nvinfo : EIATTR_KPARAM_INFO
	.align		4
.L_54:
        /*0178*/ 	.byte	0x04, 0x17
        /*017a*/ 	.short	(.L_56 - .L_55)
.L_55:
        /*017c*/ 	.word	0x00000000
        /*0180*/ 	.short	0x0002
        /*0182*/ 	.short	0x0010
        /*0184*/ 	.byte	0x00, 0xf4, 0x21, 0x00


	//----- nvinfo : EIATTR_KPARAM_INFO
	.align		4
.L_56:
        /*0188*/ 	.byte	0x04, 0x17
        /*018a*/ 	.short	(.L_58 - .L_57)
.L_57:
        /*018c*/ 	.word	0x00000000
        /*0190*/ 	.short	0x0001
        /*0192*/ 	.short	0x0008
        /*0194*/ 	.byte	0x00, 0xf4, 0x21, 0x00


	//----- nvinfo : EIATTR_KPARAM_INFO
	.align		4
.L_58:
        /*0198*/ 	.byte	0x04, 0x17
        /*019a*/ 	.short	(.L_60 - .L_59)
.L_59:
        /*019c*/ 	.word	0x00000000
        /*01a0*/ 	.short	0x0000
        /*01a2*/ 	.short	0x0000
        /*01a4*/ 	.byte	0x00, 0xf4, 0x21, 0x00


	//----- nvinfo : EIATTR_SPARSE_MMA_MASK
	.align		4
.L_60:
        /*01a8*/ 	.byte	0x03, 0x50
        /*01aa*/ 	.short	0x0000


	//----- nvinfo : EIATTR_MAXREG_COUNT
	.align		4
        /*01ac*/ 	.byte	0x03, 0x1b
        /*01ae*/ 	.short	0x00ff


	//----- nvinfo : EIATTR_NUM_BARRIERS
	.align		4
        /*01b0*/ 	.byte	0x02, 0x4c
        /*01b2*/ 	.byte	0x01
	.zero		1


	//----- nvinfo : EIATTR_COOP_GROUP_MASK_REGIDS
	.align		4
        /*01b4*/ 	.byte	0x04, 0x29
        /*01b6*/ 	.short	(.L_62 - .L_61)


	//   ....[0]....
.L_61:
        /*01b8*/ 	.word	0xffffffff


	//   ....[1]....
        /*01bc*/ 	.word	0xffffffff


	//   ....[2]....
        /*01c0*/ 	.word	0xffffffff


	//   ....[3]....
        /*01c4*/ 	.word	0xffffffff


	//   ....[4]....
        /*01c8*/ 	.word	0xffffffff


	//   ....[5]....
        /*01cc*/ 	.word	0xffffffff


	//   ....[6]....
        /*01d0*/ 	.word	0xffffffff


	//   ....[7]....
        /*01d4*/ 	.word	0xffffffff


	//----- nvinfo : EIATTR_COOP_GROUP_INSTR_OFFSETS
	.align		4
.L_62:
        /*01d8*/ 	.byte	0x04, 0x28
        /*01da*/ 	.short	(.L_64 - .L_63)


	//   ....[0]....
.L_63:
        /*01dc*/ 	.word	0x00001b50


	//   ....[1]....
        /*01e0*/ 	.word	0x00001b90


	//   ....[2]....
        /*01e4*/ 	.word	0x00001f20


	//   ....[3]....
        /*01e8*/ 	.word	0x000020c0


	//   ....[4]....
        /*01ec*/ 	.word	0x00002aa0


	//   ....[5]....
        /*01f0*/ 	.word	0x00002ab0


	//   ....[6]....
        /*01f4*/ 	.word	0x00002b70


	//   ....[7]....
        /*01f8*/ 	.word	0x00002b80


	//----- nvinfo : EIATTR_VRC_CTA_INIT_COUNT
	.align		4
.L_64:
        /*01fc*/ 	.byte	0x02, 0x4a
	.zero		1
	.zero		1


	//----- nvinfo : EIATTR_EXIT_INSTR_OFFSETS
	.align		4
        /*0200*/ 	.byte	0x04, 0x1c
        /*0202*/ 	.short	(.L_66 - .L_65)


	//   ....[0]....
.L_65:
        /*0204*/ 	.word	0x00003af0


	//   ....[1]....
        /*0208*/ 	.word	0x00003b20


	//----- nvinfo : EIATTR_REQNTID
	.align		4
.L_66:
        /*020c*/ 	.byte	0x04, 0x10
        /*020e*/ 	.short	(.L_68 - .L_67)
.L_67:
        /*0210*/ 	.word	0x00000080
        /*0214*/ 	.word	0x00000001
        /*0218*/ 	.word	0x00000001


	//----- nvinfo : EIATTR_CBANK_PARAM_SIZE
	.align		4
.L_68:
        /*021c*/ 	.byte	0x03, 0x19
        /*021e*/ 	.short	0x0088


	//----- nvinfo : EIATTR_PARAM_CBANK
	.align		4
        /*0220*/ 	.byte	0x04, 0x0a
        /*0222*/ 	.short	(.L_70 - .L_69)
	.align		4
.L_69:
        /*0224*/ 	.word	index@(.nv.constant0.attn_fwd)
        /*0228*/ 	.short	0x0380
        /*022a*/ 	.short	0x0088


	//----- nvinfo : EIATTR_SW_WAR
	.align		4
.L_70:
        /*022c*/ 	.byte	0x04, 0x36
        /*022e*/ 	.short	(.L_72 - .L_71)
.L_71:
        /*0230*/ 	.word	0x00000008
.L_72:


//--------------------- .nv.compat                --------------------------
	.section	.nv.compat,"",@"SHT_CUDA_COMPAT_INFO"
	.align	4
        /*0000*/ 	.byte	0x02, 0x02, 0x01, 0x00, 0x02, 0x05, 0x05, 0x00, 0x02, 0x03, 0x00, 0x00, 0x02, 0x06, 0x01, 0x00


//--------------------- .nv.callgraph             --------------------------
	.section	.nv.callgraph,"",@"SHT_CUDA_CALLGRAPH"
	.align	4
	.sectionentsize	8
	.align		4
        /*0000*/ 	.word	0x00000000
	.align		4
        /*0004*/ 	.word	0xffffffff
	.align		4
        /*0008*/ 	.word	0x00000000
	.align		4
        /*000c*/ 	.word	0xfffffffe
	.align		4
        /*0010*/ 	.word	0x00000000
	.align		4
        /*0014*/ 	.word	0xfffffffd
	.align		4
        /*0018*/ 	.word	0x00000000
	.align		4
        /*001c*/ 	.word	0xfffffffc


//--------------------- .nv.constant4             --------------------------
	.section	.nv.constant4,"a",@progbits
	.align	8
	.align		8
.nv.constant4:
        /*0000*/ 	.dword	_$_str


//--------------------- .text.attn_fwd            --------------------------
	.section	.text.attn_fwd,"ax",@progbits
	.align	128
        .global         attn_fwd
        .type           attn_fwd,@function
        .size           attn_fwd,(.L_x_3 - attn_fwd)
        .other          attn_fwd,@"STO_CUDA_ENTRY STV_DEFAULT"
attn_fwd:
.text.attn_fwd:
[----:B------:R-:W0:Y:S01]  /*0000*/  LDC R1, c[0x0][0x37c] ;  /* 0x0000df00ff017b82 */ /* 0x000e220000000800 */
[----:B------:R-:W1:Y:S07]  /*0010*/  S2R R17, SR_CTAID.X ;  /* 0x0000000000117919 */ /* 0x000e6e0000002500 */
[----:B------:R-:W2:Y:S01]  /*0020*/  S2UR UR7, SR_CTAID.Y ;  /* 0x00000000000779c3 */ /* 0x000ea20000002600 */
[----:B------:R-:W2:Y:S01]  /*0030*/  LDCU.64 UR4, c[0x0][0x3b0] ;  /* 0x00007600ff0477ac */ /* 0x000ea20008000a00 */
[----:B------:R-:W3:Y:S01]  /*0040*/  S2R R164, SR_TID.X ;  /* 0x0000000000a47919 */ /* 0x000ee20000002100 */
[----:B------:R-:W4:Y:S05]  /*0050*/  LDCU.64 UR10, c[0x0][0x358] ;  /* 0x00006b00ff0a77ac */ /* 0x000f2a0008000a00 */
[----:B------:R-:W5:Y:S08]  /*0060*/  LDC R12, c[0x0][0x3b8] ;  /* 0x0000ee00ff0c7b82 */ /* 0x000f700000000800 */
[----:B------:R-:W0:Y:S01]  /*0070*/  LDC.64 R20, c[0x0][0x380] ;  /* 0x0000e000ff147b82 */ /* 0x000e220000000a00 */
[----:B--2---:R-:W-:-:S04]  /*0080*/  UIMAD UR4, UR7, UR4, URZ ;  /* 0x00000004070472a4 */ /* 0x004fc8000f8e02ff */
[----:B------:R-:W-:Y:S01]  /*0090*/  USHF.L.U32 UR6, UR4, 0x1, URZ ;  /* 0x0000000104067899 */ /* 0x000fe200080006ff */
[----:B-1----:R-:W-:Y:S01]  /*00a0*/  IMAD.SHL.U32 R17, R17, 0x20, RZ ;  /* 0x0000002011117824 */ /* 0x002fe200078e00ff */
[----:B---3--:R-:W-:-:S04]  /*00b0*/  SHF.R.U32.HI R16, RZ, 0x5, R164 ;  /* 0x00000005ff107819 */ /* 0x008fc800000116a4 */
[----:B------:R-:W-:Y:S02]  /*00c0*/  LOP3.LUT R165, R17, 0x1f, R164, 0xf8, !PT ;  /* 0x0000001f11a57812 */ /* 0x000fe400078ef8a4 */
[----:B------:R-:W-:-:S03]  /*00d0*/  SGXT.U32 R16, R16, 0x2 ;  /* 0x000000021010781a */ /* 0x000fc60000000000 */
[----:B------:R-:W-:Y:S01]  /*00e0*/  IMAD R0, R165, UR5, RZ ;  /* 0x00000005a5007c24 */ /* 0x000fe2000f8e02ff */
[----:B------:R-:W-:Y:S01]  /*00f0*/  UIMAD.WIDE UR4, UR4, 0x2, URZ ;  /* 0x00000002040478a5 */ /* 0x000fe2000f8e02ff */
[----:B-----5:R-:W-:Y:S02]  /*0100*/  IMAD R4, R16, R12, RZ ;  /* 0x0000000c10047224 */ /* 0x020fe400078e02ff */
[C---:B------:R-:W-:Y:S02]  /*0110*/  IMAD.SHL.U32 R3, R0.reuse, 0x2, RZ ;  /* 0x0000000200037824 */ /* 0x040fe400078e00ff */
[----:B------:R-:W-:Y:S01]  /*0120*/  IMAD.HI R0, R0, 0x2, RZ ;  /* 0x0000000200007827 */ /* 0x000fe200078e02ff */
[----:B------:R-:W-:Y:S02]  /*0130*/  LEA R5, R12, R4, 0x2 ;  /* 0x000000040c057211 */ /* 0x000fe400078e10ff */
[----:B0-----:R-:W-:-:S03]  /*0140*/  IADD3 R20, P0, P1, R3, UR6, R20 ;  /* 0x0000000603147c10 */ /* 0x001fc6000f91e014 */
[----:B------:R-:W-:Y:S01]  /*0150*/  IMAD R7, R12, 0x4, R5 ;  /* 0x000000040c077824 */ /* 0x000fe200078e0205 */
[----:B------:R-:W-:Y:S02]  /*0160*/  IADD3.X R22, PT, PT, R0, UR5, R21, P0, P1 ;  /* 0x0000000500167c10 */ /* 0x000fe400087e2415 */
[----:B------:R-:W-:Y:S01]  /*0170*/  LEA R2, P0, R4, R20, 0x1 ;  /* 0x0000001404027211 */ /* 0x000fe200078008ff */
[----:B------:R-:W-:Y:S01]  /*0180*/  IMAD R0, R12, 0x4, R7 ;  /* 0x000000040c007824 */ /* 0x000fe200078e0207 */
[----:B------:R-:W-:Y:S02]  /*0190*/  LEA.HI R18, R164, 0x1c, RZ, 0x1b ;  /* 0x0000001ca4127811 */ /* 0x000fe400078fd8ff */
[----:B------:R-:W-:Y:S02]  /*01a0*/  LEA.HI.X.SX32 R3, R4, R22, 0x1, P0 ;  /* 0x0000001604037211 */ /* 0x000fe400000f0eff */
[C---:B------:R-:W-:Y:S02]  /*01b0*/  LEA R4, P0, R5.reuse, R20, 0x1 ;  /* 0x0000001405047211 */ /* 0x040fe400078008ff */
[----:B------:R-:W-:Y:S01]  /*01c0*/  LEA R11, R12, R0, 0x2 ;  /* 0x000000000c0b7211 */ /* 0x000fe200078e10ff */
[----:B------:R-:W-:Y:S01]  /*01d0*/  IMAD R15, R18, R12, RZ ;  /* 0x0000000c120f7224 */ /* 0x000fe200078e02ff */
[----:B------:R-:W-:Y:S01]  /*01e0*/  LEA.HI.X.SX32 R5, R5, R22, 0x1, P0 ;  /* 0x0000001605057211 */ /* 0x000fe200000f0eff */
[----:B----4-:R0:W2:Y:S01]  /*01f0*/  LDG.E.U16 R21, desc[UR10][R2.64] ;  /* 0x0000000a02157981 */ /* 0x0100a2000c1e1500 */
[-C--:B------:R-:W-:Y:S01]  /*0200*/  LEA R8, P0, R0, R20.reuse, 0x1 ;  /* 0x0000001400087211 */ /* 0x080fe200078008ff */
[----:B------:R-:W-:Y:S01]  /*0210*/  IMAD R19, R12, 0x4, R11 ;  /* 0x000000040c137824 */ /* 0x000fe200078e020b */
[----:B------:R-:W-:-:S02]  /*0220*/  LEA R6, P1, R7, R20, 0x1 ;  /* 0x0000001407067211 */ /* 0x000fc400078208ff */
[----:B------:R-:W-:Y:S01]  /*0230*/  LEA.HI.X.SX32 R9, R0, R22, 0x1, P0 ;  /* 0x0000001600097211 */ /* 0x000fe200000f0eff */
[----:B------:R-:W-:Y:S01]  /*0240*/  IMAD R0, R12, 0x4, R19 ;  /* 0x000000040c007824 */ /* 0x000fe200078e0213 */
[----:B------:R-:W-:Y:S01]  /*0250*/  LEA R10, P0, R11, R20, 0x1 ;  /* 0x000000140b0a7211 */ /* 0x000fe200078008ff */
[----:B------:R-:W3:Y:S01]  /*0260*/  LDG.E.U16 R5, desc[UR10][R4.64] ;  /* 0x0000000a04057981 */ /* 0x000ee2000c1e1500 */
[-C--:B------:R-:W-:Y:S02]  /*0270*/  LEA.HI.X.SX32 R7, R7, R22.reuse, 0x1, P1 ;  /* 0x0000001607077211 */ /* 0x080fe400008f0eff */
[----:B------:R-:W-:Y:S01]  /*0280*/  LEA.HI.X.SX32 R11, R11, R22, 0x1, P0 ;  /* 0x000000160b0b7211 */ /* 0x000fe200000f0eff */
[----:B------:R-:W4:Y:S01]  /*0290*/  LDG.E.U16 R9, desc[UR10][R8.64] ;  /* 0x0000000a08097981 */ /* 0x000f22000c1e1500 */
[-C--:B------:R-:W-:Y:S02]  /*02a0*/  LEA R12, P1, R0, R20.reuse, 0x1 ;  /* 0x00000014000c7211 */ /* 0x080fe400078208ff */
[-C--:B------:R-:W-:Y:S01]  /*02b0*/  LEA R14, P2, R15, R20.reuse, 0x1 ;  /* 0x000000140f0e7211 */ /* 0x080fe200078408ff */
[----:B------:R1:W5:Y:S01]  /*02c0*/  LDG.E.U16 R23, desc[UR10][R6.64] ;  /* 0x0000000a06177981 */ /* 0x000362000c1e1500 */
[----:B0-----:R-:W-:-:S02]  /*02d0*/  LEA R2, P0, R19, R20, 0x1 ;  /* 0x0000001413027211 */ /* 0x001fc400078008ff */
[-C--:B------:R-:W-:Y:S01]  /*02e0*/  LEA.HI.X.SX32 R13, R0, R22.reuse, 0x1, P1 ;  /* 0x00000016000d7211 */ /* 0x080fe200008f0eff */
[----:B------:R-:W3:Y:S01]  /*02f0*/  LDG.E.U16 R11, desc[UR10][R10.64] ;  /* 0x0000000a0a0b7981 */ /* 0x000ee2000c1e1500 */
[-C--:B------:R-:W-:Y:S02]  /*0300*/  LEA.HI.X.SX32 R15, R15, R22.reuse, 0x1, P2 ;  /* 0x000000160f0f7211 */ /* 0x080fe400010f0eff */
[----:B------:R-:W-:Y:S02]  /*0310*/  LEA.HI.X.SX32 R3, R19, R22, 0x1, P0 ;  /* 0x0000001613037211 */ /* 0x000fe400000f0eff */
[----:B------:R-:W4:Y:S04]  /*0320*/  LDG.E.U16 R13, desc[UR10][R12.64] ;  /* 0x0000000a0c0d7981 */ /* 0x000f28000c1e1500 */
[----:B------:R0:W4:Y:S04]  /*0330*/  LDG.E.U16 R3, desc[UR10][R2.64] ;  /* 0x0000000a02037981 */ /* 0x000128000c1e1500 */
[----:B------:R-:W4:Y:S01]  /*0340*/  LDG.E.U16 R15, desc[UR10][R14.64] ;  /* 0x0000000a0e0f7981 */ /* 0x000f22000c1e1500 */
[----:B------:R-:W0:Y:S01]  /*0350*/  S2UR UR6, SR_CgaCtaId ;  /* 0x00000000000679c3 */ /* 0x000e220000008800 */
[----:B------:R-:W-:Y:S01]  /*0360*/  SHF.R.S32.HI R0, RZ, 0x6, R164 ;  /* 0x00000006ff007819 */ /* 0x000fe200000114a4 */
[----:B------:R-:W-:Y:S01]  /*0370*/  VIADD R24, R17, 0x20 ;  /* 0x0000002011187836 */ /* 0x000fe20000000000 */
[----:B-1----:R-:W-:Y:S01]  /*0380*/  LOP3.LUT R6, R164, 0x3f, RZ, 0xc0, !PT ;  /* 0x0000003fa4067812 */ /* 0x002fe200078ec0ff */
[----:B------:R-:W-:Y:S01]  /*0390*/  UMOV UR4, 0x400 ;  /* 0x0000040000047882 */ /* 0x000fe20000000000 */
[----:B------:R-:W-:-:S02]  /*03a0*/  SGXT R0, R0, 0x1 ;  /* 0x000000010000781a */ /* 0x000fc40000000200 */
[----:B------:R-:W-:Y:S02]  /*03b0*/  SHF.L.U32 R7, R6, 0x1, RZ ;  /* 0x0000000106077819 */ /* 0x000fe400000006ff */
[----:B------:R-:W-:Y:S02]  /*03c0*/  ISETP.GE.AND P0, PT, R24, 0x1, PT ;  /* 0x000000011800780c */ /* 0x000fe40003f06270 */
[----:B------:R-:W-:-:S04]  /*03d0*/  LOP3.LUT R0, R7, 0x90, R0, 0x78, !PT ;  /* 0x0000009007007812 */ /* 0x000fc800078e7800 */
[----:B------:R-:W-:Y:S01]  /*03e0*/  LOP3.LUT R160, R0, 0x20, RZ, 0x3c, !PT ;  /* 0x0000002000a07812 */ /* 0x000fe200078e3cff */
[----:B0-----:R-:W-:Y:S01]  /*03f0*/  ULEA UR6, UR6, UR4, 0x18 ;  /* 0x0000000406067291 */ /* 0x001fe2000f8ec0ff */
[----:B------:R-:W-:Y:S01]  /*0400*/  IMAD.MOV.U32 R32, RZ, RZ, -0x800000 ;  /* 0xff800000ff207424 */ /* 0x000fe200078e00ff */
[----:B------:R-:W-:Y:S01]  /*0410*/  MOV R7, 0x3f800000 ;  /* 0x3f80000000077802 */ /* 0x000fe20000000f00 */
[----:B------:R-:W-:Y:S01]  /*0420*/  IMAD.MOV.U32 R4, RZ, RZ, 0x3f800000 ;  /* 0x3f800000ff047424 */ /* 0x000fe200078e00ff */
[----:B------:R-:W-:Y:S01]  /*0430*/  CS2R R68, SRZ ;  /* 0x0000000000447805 */ /* 0x000fe2000001ff00 */
[----:B------:R-:W-:Y:S01]  /*0440*/  IMAD.MOV.U32 R33, RZ, RZ, -0x800000 ;  /* 0xff800000ff217424 */ /* 0x000fe200078e00ff */
[----:B------:R-:W-:Y:S02]  /*0450*/  CS2R R70, SRZ ;  /* 0x0000000000467805 */ /* 0x000fe4000001ff00 */
[----:B------:R-:W-:Y:S02]  /*0460*/  CS2R R88, SRZ ;  /* 0x0000000000587805 */ /* 0x000fe4000001ff00 */
[----:B------:R-:W-:-:S02]  /*0470*/  CS2R R90, SRZ ;  /* 0x00000000005a7805 */ /* 0x000fc4000001ff00 */
[----:B------:R-:W-:Y:S02]  /*0480*/  CS2R R92, SRZ ;  /* 0x00000000005c7805 */ /* 0x000fe4000001ff00 */
[----:B------:R-:W-:Y:S02]  /*0490*/  CS2R R94, SRZ ;  /* 0x00000000005e7805 */ /* 0x000fe4000001ff00 */
[----:B------:R-:W-:Y:S02]  /*04a0*/  CS2R R72, SRZ ;  /* 0x0000000000487805 */ /* 0x000fe4000001ff00 */
[----:B------:R-:W-:Y:S02]  /*04b0*/  CS2R R74, SRZ ;  /* 0x00000000004a7805 */ /* 0x000fe4000001ff00 */
[C---:B------:R-:W-:Y:S01]  /*04c0*/  SHF.L.U32 R163, R164.reuse, 0x1, RZ ;  /* 0x00000001a4a37819 */ /* 0x040fe200000006ff */
[C---:B------:R-:W-:Y:S01]  /*04d0*/  IMAD.SHL.U32 R2, R164.reuse, 0x8, RZ ;  /* 0x00000008a4027824 */ /* 0x040fe200078e00ff */
[----:B--2---:R-:W-:Y:S04]  /*04e0*/  STS.U16 [R0+UR6+0x1000], R21 ;  /* 0x0010001500007988 */ /* 0x004fe80008000406 */
[----:B-----5:R-:W-:Y:S04]  /*04f0*/  STS.U16 [R0+UR6+0x1200], R23 ;  /* 0x0012001700007988 */ /* 0x020fe80008000406 */
[----:B---3--:R-:W-:Y:S04]  /*0500*/  STS.U16 [R0+UR6+0x1400], R11 ;  /* 0x0014000b00007988 */ /* 0x008fe80008000406 */
[----:B----4-:R-:W-:Y:S04]  /*0510*/  STS.U16 [R0+UR6+0x1600], R13 ;  /* 0x0016000d00007988 */ /* 0x010fe80008000406 */
[----:B------:R0:W-:Y:S04]  /*0520*/  STS.U16 [R160+UR6+0x1100], R5 ;  /* 0x00110005a0007988 */ /* 0x0001e80008000406 */
[----:B------:R1:W-:Y:S04]  /*0530*/  STS.U16 [R160+UR6+0x1300], R9 ;  /* 0x00130009a0007988 */ /* 0x0003e80008000406 */
[----:B------:R1:W-:Y:S04]  /*0540*/  STS.U16 [R160+UR6+0x1500], R3 ;  /* 0x00150003a0007988 */ /* 0x0003e80008000406 */
[----:B------:R1:W-:Y:S01]  /*0550*/  STS.U16 [R160+UR6+0x1700], R15 ;  /* 0x0017000fa0007988 */ /* 0x0003e20008000406 */
[----:B0-----:R-:W-:Y:S01]  /*0560*/  LOP3.LUT R5, R164, 0x7, RZ, 0xc0, !PT ;  /* 0x00000007a4057812 */ /* 0x001fe200078ec0ff */
[----:B------:R-:W-:Y:S06]  /*0570*/  @!P0 BRA `(.L_x_0) ;  /* 0x0000002400e88947 */ /* 0x000fec0003800000 */
[----:B------:R-:W0:Y:S01]  /*0580*/  LDC.64 R158, c[0x0][0x3d0] ;  /* 0x0000f400ff9e7b82 */ /* 0x000e220000000a00 */
[----:B------:R-:W-:Y:S01]  /*0590*/  LOP3.LUT R2, R2, 0x30, RZ, 0xc0, !PT ;  /* 0x0000003002027812 */ /* 0x000fe200078ec0ff */
[----:B------:R-:W2:Y:S01]  /*05a0*/  LDCU.64 UR12, c[0x0][0x390] ;  /* 0x00007200ff0c77ac */ /* 0x000ea20008000a00 */
[----:B-1----:R-:W-:Y:S01]  /*05b0*/  LOP3.LUT R3, R163, 0x10, RZ, 0xc0, !PT ;  /* 0x00000010a3037812 */ /* 0x002fe200078ec0ff */
[----:B------:R-:W-:Y:S01]  /*05c0*/  IMAD.MOV.U32 R127, RZ, RZ, -0x800000 ;  /* 0xff800000ff7f7424 */ /* 0x000fe200078e00ff */
[----:B------:R-:W-:Y:S01]  /*05d0*/  SHF.L.U32 R7, R164, 0x5, RZ ;  /* 0x00000005a4077819 */ /* 0x000fe200000006ff */
[----:B------:R-:W-:Y:S01]  /*05e0*/  IMAD R2, R5, 0x40, R2 ;  /* 0x0000004005027824 */ /* 0x000fe200078e0202 */
[--C-:B------:R-:W-:Y:S01]  /*05f0*/  LOP3.LUT R3, R3, 0x20, R164.reuse, 0xf8, !PT ;  /* 0x0000002003037812 */ /* 0x100fe200078ef8a4 */
[----:B------:R-:W1:Y:S01]  /*0600*/  LDC.64 R4, c[0x0][0x3c0] ;  /* 0x0000f000ff047b82 */ /* 0x000e620000000a00 */
[----:B------:R-:W3:Y:S01]  /*0610*/  LDCU UR4, c[0x0][0x3c8] ;  /* 0x00007900ff0477ac */ /* 0x000ee20008000800 */
[----:B------:R-:W-:Y:S01]  /*0620*/  LOP3.LUT R8, R7, 0x200, RZ, 0xc0, !PT ;  /* 0x0000020007087812 */ /* 0x000fe200078ec0ff */
[----:B------:R-:W-:Y:S01]  /*0630*/  IMAD.MOV.U32 R126, RZ, RZ, -0x800000 ;  /* 0xff800000ff7e7424 */ /* 0x000fe200078e00ff */
[----:B------:R-:W-:Y:S01]  /*0640*/  LOP3.LUT R11, R2, R3, RZ, 0x3c, !PT ;  /* 0x00000003020b7212 */ /* 0x000fe200078e3cff */
[----:B------:R-:W4:Y:S01]  /*0650*/  LDCU.64 UR8, c[0x0][0x388] ;  /* 0x00007100ff0877ac */ /* 0x000f220008000a00 */
[----:B------:R-:W-:-:S02]  /*0660*/  SHF.R.U32.HI R2, RZ, 0x2, R164 ;  /* 0x00000002ff027819 */ /* 0x000fc400000116a4 */
[----:B------:R-:W-:Y:S02]  /*0670*/  CS2R R68, SRZ ;  /* 0x0000000000447805 */ /* 0x000fe4000001ff00 */
[----:B------:R-:W-:Y:S01]  /*0680*/  LOP3.LUT R3, R164, 0x20, RZ, 0xc0, !PT ;  /* 0x00000020a4037812 */ /* 0x000fe200078ec0ff */
[----:B------:R-:W5:Y:S01]  /*0690*/  LDC R36, c[0x0][0x3d8] ;  /* 0x0000f600ff247b82 */ /* 0x000f620000000800 */
[----:B------:R-:W-:Y:S02]  /*06a0*/  SGXT.U32 R2, R2, 0x3 ;  /* 0x000000030202781a */ /* 0x000fe40000000000 */
[----:B------:R-:W-:Y:S02]  /*06b0*/  CS2R R70, SRZ ;  /* 0x0000000000467805 */ /* 0x000fe4000001ff00 */
[----:B------:R-:W-:Y:S02]  /*06c0*/  SHF.R.U32.HI R3, RZ, 0x1, R3 ;  /* 0x00000001ff037819 */ /* 0x000fe40000011603 */
[----:B------:R-:W-:-:S02]  /*06d0*/  CS2R R88, SRZ ;  /* 0x0000000000587805 */ /* 0x000fc4000001ff00 */
[----:B------:R-:W-:Y:S02]  /*06e0*/  LOP3.LUT R162, R0, 0x40, RZ, 0x3c, !PT ;  /* 0x0000004000a27812 */ /* 0x000fe400078e3cff */
[----:B------:R-:W-:Y:S01]  /*06f0*/  CS2R R90, SRZ ;  /* 0x00000000005a7805 */ /* 0x000fe2000001ff00 */
[----:B0-----:R-:W-:Y:S01]  /*0700*/  IMAD R7, R158, UR7, RZ ;  /* 0x000000079e077c24 */ /* 0x001fe2000f8e02ff */
[----:B------:R-:W-:Y:S01]  /*0710*/  IADD3 R158, PT, PT, R11, UR6, R8 ;  /* 0x000000060b9e7c10 */ /* 0x000fe2000fffe008 */
[----:B------:R-:W-:Y:S01]  /*0720*/  IMAD R9, R6, R159, RZ ;  /* 0x0000009f06097224 */ /* 0x000fe200078e02ff */
[----:B------:R-:W-:Y:S01]  /*0730*/  LOP3.LUT R2, R17, R3, R2, 0xfe, !PT ;  /* 0x0000000311027212 */ /* 0x000fe200078efe02 */
[----:B------:R-:W-:Y:S01]  /*0740*/  IMAD.SHL.U32 R6, R7, 0x2, RZ ;  /* 0x0000000207067824 */ /* 0x000fe200078e00ff */
[----:B------:R-:W-:Y:S01]  /*0750*/  LOP3.LUT R3, R164, 0x1f, RZ, 0xc0, !PT ;  /* 0x0000001fa4037812 */ /* 0x000fe200078ec0ff */
[----:B------:R-:W-:Y:S01]  /*0760*/  IMAD.SHL.U32 R11, R9, 0x2, RZ ;  /* 0x00000002090b7824 */ /* 0x000fe200078e00ff */
[----:B------:R-:W-:Y:S01]  /*0770*/  LOP3.LUT R161, R0, 0x60, RZ, 0x3c, !PT ;  /* 0x0000006000a17812 */ /* 0x000fe200078e3cff */
[----:B------:R-:W-:Y:S01]  /*0780*/  IMAD.HI R8, R7, 0x2, RZ ;  /* 0x0000000207087827 */ /* 0x000fe200078e02ff */
[----:B------:R-:W-:-:S02]  /*0790*/  CS2R R92, SRZ ;  /* 0x00000000005c7805 */ /* 0x000fc4000001ff00 */
[----:B------:R-:W-:Y:S02]  /*07a0*/  CS2R R94, SRZ ;  /* 0x00000000005e7805 */ /* 0x000fe4000001ff00 */
[----:B--2---:R-:W-:Y:S01]  /*07b0*/  IADD3 R122, P0, P1, R11, UR12, R6 ;  /* 0x0000000c0b7a7c10 */ /* 0x004fe2000f91e006 */
[----:B------:R-:W-:Y:S01]  /*07c0*/  IMAD.HI R9, R9, 0x2, RZ ;  /* 0x0000000209097827 */ /* 0x000fe200078e02ff */
[----:B------:R-:W-:Y:S02]  /*07d0*/  SHF.R.U32.HI R6, RZ, 0x6, R164 ;  /* 0x00000006ff067819 */ /* 0x000fe400000116a4 */
[----:B------:R-:W-:Y:S02]  /*07e0*/  CS2R R72, SRZ ;  /* 0x0000000000487805 */ /* 0x000fe4000001ff00 */
[----:B------:R-:W-:Y:S01]  /*07f0*/  CS2R R74, SRZ ;  /* 0x00000000004a7805 */ /* 0x000fe2000001ff00 */
[----:B---3--:R-:W-:Y:S01]  /*0800*/  IMAD R7, R3, UR4, RZ ;  /* 0x0000000403077c24 */ /* 0x008fe2000f8e02ff */
[----:B------:R-:W-:Y:S01]  /*0810*/  IADD3.X R34, PT, PT, R9, UR13, R8, P0, P1 ;  /* 0x0000000d09227c10 */ /* 0x000fe200087e2408 */
[----:B-1----:R-:W-:Y:S01]  /*0820*/  IMAD R4, R4, UR7, RZ ;  /* 0x0000000704047c24 */ /* 0x002fe2000f8e02ff */
[----:B------:R-:W-:Y:S01]  /*0830*/  SGXT.U32 R3, R6, 0x1 ;  /* 0x000000010603781a */ /* 0x000fe20000000000 */
[----:B------:R-:W-:Y:S01]  /*0840*/  IMAD R16, R16, R5, RZ ;  /* 0x0000000510107224 */ /* 0x000fe200078e02ff */
[----:B------:R-:W-:Y:S01]  /*0850*/  SHF.L.U32 R9, R7, 0x1, RZ ;  /* 0x0000000107097819 */ /* 0x000fe200000006ff */
[----:B------:R-:W-:Y:S01]  /*0860*/  IMAD.SHL.U32 R6, R4, 0x2, RZ ;  /* 0x0000000204067824 */ /* 0x000fe200078e00ff */
[----:B------:R-:W0:Y:S01]  /*0870*/  LDCU UR5, c[0x0][0x3a8] ;  /* 0x00007500ff0577ac */ /* 0x000e220008000800 */
[----:B------:R-:W-:-:S02]  /*0880*/  IMAD R8, R5, 0x4, R16 ;  /* 0x0000000405087824 */ /* 0x000fc400078e0210 */
[----:B------:R-:W-:Y:S01]  /*0890*/  IMAD.HI R7, R7, 0x2, RZ ;  /* 0x0000000207077827 */ /* 0x000fe200078e02ff */
[----:B----4-:R-:W-:Y:S01]  /*08a0*/  IADD3 R129, P0, P1, R9, UR8, R6 ;  /* 0x0000000809817c10 */ /* 0x010fe2000f91e006 */
[----:B------:R-:W-:Y:S01]  /*08b0*/  UMOV UR4, URZ ;  /* 0x000000ff00047c82 */ /* 0x000fe20008000000 */
[----:B------:R-:W-:Y:S01]  /*08c0*/  LEA R10, R5, R8, 0x2 ;  /* 0x00000008050a7211 */ /* 0x000fe200078e10ff */
[----:B------:R-:W-:Y:S01]  /*08d0*/  IMAD.HI R4, R4, 0x2, RZ ;  /* 0x0000000204047827 */ /* 0x000fe200078e02ff */
[----:B------:R-:W-:Y:S02]  /*08e0*/  LEA.HI R6, R164, 0x3c, RZ, 0x1b ;  /* 0x0000003ca4067811 */ /* 0x000fe400078fd8ff */
[-C--:B------:R-:W-:Y:S01]  /*08f0*/  LEA R152, P2, R10, R129.reuse, 0x1 ;  /* 0x000000810a987211 */ /* 0x080fe200078408ff */
[----:B-----5:R-:W-:Y:S01]  /*0900*/  IMAD R9, R3, R36, RZ ;  /* 0x0000002403097224 */ /* 0x020fe200078e02ff */
[----:B------:R-:W-:Y:S01]  /*0910*/  IADD3.X R11, PT, PT, R7, UR9, R4, P0, P1 ;  /* 0x00000009070b7c10 */ /* 0x000fe200087e2404 */
[C---:B------:R-:W-:Y:S01]  /*0920*/  IMAD R4, R5.reuse, 0x4, R10 ;  /* 0x0000000405047824 */ /* 0x040fe200078e020a */
[----:B------:R-:W-:Y:S01]  /*0930*/  LEA R154, P1, R8, R129, 0x1 ;  /* 0x00000081089a7211 */ /* 0x000fe200078208ff */
[----:B------:R-:W-:Y:S01]  /*0940*/  IMAD R3, R6, R5, RZ ;  /* 0x0000000506037224 */ /* 0x000fe200078e02ff */
[----:B------:R-:W-:Y:S01]  /*0950*/  LEA.HI.X.SX32 R153, R10, R11, 0x1, P2 ;  /* 0x0000000b0a997211 */ /* 0x000fe200010f0eff */
[----:B------:R-:W-:Y:S01]  /*0960*/  IMAD R7, R36, 0x2, R9 ;  /* 0x0000000224077824 */ /* 0x000fe200078e0209 */
[C---:B------:R-:W-:Y:S01]  /*0970*/  LEA R6, R5.reuse, R4, 0x2 ;  /* 0x0000000405067211 */ /* 0x040fe200078e10ff */
[----:B------:R-:W-:Y:S01]  /*0980*/  IMAD R18, R18, R5, RZ ;  /* 0x0000000512127224 */ /* 0x000fe200078e02ff */
[----:B------:R-:W-:Y:S01]  /*0990*/  LEA.HI.X.SX32 R155, R8, R11, 0x1, P1 ;  /* 0x0000000b089b7211 */ /* 0x000fe200008f0eff */
[----:B------:R-:W-:Y:S01]  /*09a0*/  IMAD R13, R36, 0x2, R7 ;  /* 0x00000002240d7824 */ /* 0x000fe200078e0207 */
[-C--:B------:R-:W-:Y:S01]  /*09b0*/  LEA R156, P0, R16, R129.reuse, 0x1 ;  /* 0x00000081109c7211 */ /* 0x080fe200078008ff */
[----:B------:R-:W-:Y:S01]  /*09c0*/  IMAD R12, R5, 0x4, R6 ;  /* 0x00000004050c7824 */ /* 0x000fe200078e0206 */
[----:B------:R-:W-:Y:S01]  /*09d0*/  LEA R148, P1, R6, R129, 0x1 ;  /* 0x0000008106947211 */ /* 0x000fe200078208ff */
[----:B------:R-:W-:Y:S01]  /*09e0*/  IMAD R15, R36, 0x2, R13 ;  /* 0x00000002240f7824 */ /* 0x000fe200078e020d */
[----:B------:R-:W-:-:S02]  /*09f0*/  LEA.HI.X.SX32 R157, R16, R11, 0x1, P0 ;  /* 0x0000000b109d7211 */ /* 0x000fc400000f0eff */
[C---:B------:R-:W-:Y:S01]  /*0a00*/  LEA R8, R5.reuse, R12, 0x2 ;  /* 0x0000000c05087211 */ /* 0x040fe200078e10ff */
[----:B------:R-:W-:Y:S01]  /*0a10*/  IMAD R17, R36, 0x2, R15 ;  /* 0x0000000224117824 */ /* 0x000fe200078e020f */
[----:B------:R-:W-:Y:S02]  /*0a20*/  LEA R150, P0, R4, R129, 0x1 ;  /* 0x0000008104967211 */ /* 0x000fe400078008ff */
[-C--:B------:R-:W-:Y:S01]  /*0a30*/  LEA.HI.X.SX32 R149, R6, R11.reuse, 0x1, P1 ;  /* 0x0000000b06957211 */ /* 0x080fe200008f0eff */
[C---:B------:R-:W-:Y:S01]  /*0a40*/  IMAD R10, R5.reuse, 0x8, R8 ;  /* 0x00000008050a7824 */ /* 0x040fe200078e0208 */
[----:B------:R-:W-:Y:S02]  /*0a50*/  LEA.HI.X.SX32 R151, R4, R11, 0x1, P0 ;  /* 0x0000000b04977211 */ /* 0x000fe400000f0eff */
[----:B------:R-:W-:Y:S02]  /*0a60*/  LEA R144, P1, R8, R129, 0x1 ;  /* 0x0000008108907211 */ /* 0x000fe400078208ff */
[----:B------:R-:W-:-:S02]  /*0a70*/  LEA R14, R5, R10, 0x2 ;  /* 0x0000000a050e7211 */ /* 0x000fc400078e10ff */
[----:B------:R-:W-:Y:S02]  /*0a80*/  LEA.HI.X.SX32 R145, R8, R11, 0x1, P1 ;  /* 0x0000000b08917211 */ /* 0x000fe400008f0eff */
[CC--:B------:R-:W-:Y:S01]  /*0a90*/  LEA R146, P0, R12.reuse, R129.reuse, 0x1 ;  /* 0x000000810c927211 */ /* 0x0c0fe200078008ff */
[----:B------:R-:W-:Y:S01]  /*0aa0*/  IMAD R4, R5, 0x4, R14 ;  /* 0x0000000405047824 */ /* 0x000fe200078e020e */
[----:B------:R-:W-:Y:S02]  /*0ab0*/  LEA R124, P4, R3, R129, 0x1 ;  /* 0x00000081037c7211 */ /* 0x000fe400078808ff */
[-C--:B------:R-:W-:Y:S01]  /*0ac0*/  LEA.HI.X.SX32 R147, R12, R11.reuse, 0x1, P0 ;  /* 0x0000000b0c937211 */ /* 0x080fe200000f0eff */
[----:B------:R-:W-:Y:S01]  /*0ad0*/  IMAD R6, R5, 0x4, R4 ;  /* 0x0000000405067824 */ /* 0x000fe200078e0204 */
[----:B------:R-:W-:Y:S02]  /*0ae0*/  LEA.HI.X.SX32 R125, R3, R11, 0x1, P4 ;  /* 0x0000000b037d7211 */ /* 0x000fe400020f0eff */
[----:B------:R-:W-:-:S02]  /*0af0*/  LEA R142, P3, R18, R129, 0x1 ;  /* 0x00000081128e7211 */ /* 0x000fc400078608ff */
[C---:B------:R-:W-:Y:S02]  /*0b00*/  LEA R8, R5.reuse, R6, 0x2 ;  /* 0x0000000605087211 */ /* 0x040fe400078e10ff */
[----:B------:R-:W-:Y:S02]  /*0b10*/  LEA R19, R36, R17, 0x1 ;  /* 0x0000001124137211 */ /* 0x000fe400078e08ff */
[-C--:B------:R-:W-:Y:S01]  /*0b20*/  LEA R140, P0, R10, R129.reuse, 0x1 ;  /* 0x000000810a8c7211 */ /* 0x080fe200078008ff */
[C---:B------:R-:W-:Y:S01]  /*0b30*/  IMAD R12, R5.reuse, 0x4, R8 ;  /* 0x00000004050c7824 */ /* 0x040fe200078e0208 */
[-C--:B------:R-:W-:Y:S01]  /*0b40*/  LEA R138, P1, R14, R129.reuse, 0x1 ;  /* 0x000000810e8a7211 */ /* 0x080fe200078208ff */
[----:B------:R-:W-:Y:S01]  /*0b50*/  IMAD R21, R36, 0x2, R19 ;  /* 0x0000000224157824 */ /* 0x000fe200078e0213 */
[----:B------:R-:W-:Y:S01]  /*0b60*/  LEA R136, P2, R4, R129, 0x1 ;  /* 0x0000008104887211 */ /* 0x000fe200078408ff */
[----:B------:R-:W-:Y:S01]  /*0b70*/  IMAD R3, R5, 0x4, R12 ;  /* 0x0000000405037824 */ /* 0x000fe200078e020c */
[----:B------:R-:W-:-:S02]  /*0b80*/  LEA.HI.X.SX32 R143, R18, R11, 0x1, P3 ;  /* 0x0000000b128f7211 */ /* 0x000fc400018f0eff */
[----:B------:R-:W-:Y:S02]  /*0b90*/  LEA.HI.X.SX32 R141, R10, R11, 0x1, P0 ;  /* 0x0000000b0a8d7211 */ /* 0x000fe400000f0eff */
[----:B------:R-:W-:Y:S02]  /*0ba0*/  LEA R128, P3, R3, R129, 0x1 ;  /* 0x0000008103807211 */ /* 0x000fe400078608ff */
[-C--:B------:R-:W-:Y:S02]  /*0bb0*/  LEA.HI.X.SX32 R139, R14, R11.reuse, 0x1, P1 ;  /* 0x0000000b0e8b7211 */ /* 0x080fe400008f0eff */
[----:B------:R-:W-:Y:S02]  /*0bc0*/  LEA.HI.X.SX32 R137, R4, R11, 0x1, P2 ;  /* 0x0000000b04897211 */ /* 0x000fe400010f0eff */
[-C--:B------:R-:W-:Y:S02]  /*0bd0*/  LEA R134, P0, R6, R129.reuse, 0x1 ;  /* 0x0000008106867211 */ /* 0x080fe400078008ff */
[----:B------:R-:W-:-:S02]  /*0be0*/  LEA R132, P1, R8, R129, 0x1 ;  /* 0x0000008108847211 */ /* 0x000fc400078208ff */
[----:B------:R-:W-:Y:S02]  /*0bf0*/  LEA R130, P2, R12, R129, 0x1 ;  /* 0x000000810c827211 */ /* 0x000fe400078408ff */
[----:B------:R-:W-:Y:S02]  /*0c00*/  LEA.HI.X.SX32 R129, R3, R11, 0x1, P3 ;  /* 0x0000000b03817211 */ /* 0x000fe400018f0eff */
[----:B------:R-:W-:Y:S02]  /*0c10*/  LEA R3, R36, R21, 0x1 ;  /* 0x0000001524037211 */ /* 0x000fe400078e08ff */
[-C--:B------:R-:W-:Y:S02]  /*0c20*/  LEA.HI.X.SX32 R135, R6, R11.reuse, 0x1, P0 ;  /* 0x0000000b06877211 */ /* 0x080fe400000f0eff */
[----:B------:R-:W-:Y:S01]  /*0c30*/  LEA.HI.X.SX32 R133, R8, R11, 0x1, P1 ;  /* 0x0000000b08857211 */ /* 0x000fe200008f0eff */
[----:B------:R-:W-:Y:S01]  /*0c40*/  IMAD R4, R36, 0x2, R3 ;  /* 0x0000000224047824 */ /* 0x000fe200078e0203 */
[----:B------:R-:W-:-:S02]  /*0c50*/  LEA R10, P1, R7, R122, 0x1 ;  /* 0x0000007a070a7211 */ /* 0x000fc400078208ff */
[----:B------:R-:W-:Y:S01]  /*0c60*/  LEA.HI.X.SX32 R131, R12, R11, 0x1, P2 ;  /* 0x0000000b0c837211 */ /* 0x000fe200010f0eff */
[C---:B------:R-:W-:Y:S01]  /*0c70*/  IMAD R6, R36.reuse, 0x2, R4 ;  /* 0x0000000224067824 */ /* 0x040fe200078e0204 */
[----:B------:R-:W-:Y:S02]  /*0c80*/  LEA.HI.X.SX32 R11, R7, R34, 0x1, P1 ;  /* 0x00000022070b7211 */ /* 0x000fe400008f0eff */
[----:B------:R-:W-:Y:S02]  /*0c90*/  LEA R8, P0, R9, R122, 0x1 ;  /* 0x0000007a09087211 */ /* 0x000fe400078008ff */
[C---:B------:R-:W-:Y:S02]  /*0ca0*/  LEA R7, R36.reuse, R6, 0x1 ;  /* 0x0000000624077211 */ /* 0x040fe400078e08ff */
[-C--:B------:R-:W-:Y:S02]  /*0cb0*/  LEA R12, P2, R13, R122.reuse, 0x1 ;  /* 0x0000007a0d0c7211 */ /* 0x080fe400078408ff */
[----:B------:R-:W-:Y:S01]  /*0cc0*/  LEA R16, P1, R17, R122, 0x1 ;  /* 0x0000007a11107211 */ /* 0x000fe200078208ff */
[----:B------:R-:W-:Y:S01]  /*0cd0*/  IMAD R31, R36, 0x2, R7 ;  /* 0x00000002241f7824 */ /* 0x000fe200078e0207 */
[----:B------:R-:W-:-:S02]  /*0ce0*/  LEA.HI.X.SX32 R9, R9, R34, 0x1, P0 ;  /* 0x0000002209097211 */ /* 0x000fc400000f0eff */
[----:B------:R-:W-:Y:S01]  /*0cf0*/  LEA.HI.X.SX32 R13, R13, R34, 0x1, P2 ;  /* 0x000000220d0d7211 */ /* 0x000fe200010f0eff */
[----:B------:R-:W-:Y:S01]  /*0d00*/  IMAD R32, R36, 0x2, R31 ;  /* 0x0000000224207824 */ /* 0x000fe200078e021f */
[----:B------:R-:W-:Y:S02]  /*0d10*/  LEA R14, P0, R15, R122, 0x1 ;  /* 0x0000007a0f0e7211 */ /* 0x000fe400078008ff */
[----:B------:R-:W-:Y:S02]  /*0d20*/  LEA.HI.X.SX32 R17, R17, R34, 0x1, P1 ;  /* 0x0000002211117211 */ /* 0x000fe400008f0eff */
[-C--:B------:R-:W-:Y:S02]  /*0d30*/  LEA R18, P2, R19, R122.reuse, 0x1 ;  /* 0x0000007a13127211 */ /* 0x080fe400078408ff */
[----:B------:R-:W-:Y:S02]  /*0d40*/  LEA R22, P1, R3, R122, 0x1 ;  /* 0x0000007a03167211 */ /* 0x000fe400078208ff */
[----:B------:R-:W-:-:S02]  /*0d50*/  LEA.HI.X.SX32 R15, R15, R34, 0x1, P0 ;  /* 0x000000220f0f7211 */ /* 0x000fc400000f0eff */
[----:B------:R-:W-:Y:S02]  /*0d60*/  LEA.HI.X.SX32 R19, R19, R34, 0x1, P2 ;  /* 0x0000002213137211 */ /* 0x000fe400010f0eff */
[----:B------:R-:W-:Y:S02]  /*0d70*/  LEA R20, P0, R21, R122, 0x1 ;  /* 0x0000007a15147211 */ /* 0x000fe400078008ff */
[----:B------:R-:W-:Y:S02]  /*0d80*/  LEA.HI.X.SX32 R23, R3, R34, 0x1, P1 ;  /* 0x0000002203177211 */ /* 0x000fe400008f0eff */
[----:B------:R-:W-:Y:S02]  /*0d90*/  LEA R24, P2, R4, R122, 0x1 ;  /* 0x0000007a04187211 */ /* 0x000fe400078408ff */
[----:B------:R-:W-:Y:S02]  /*0da0*/  LEA R3, R36, R32, 0x1 ;  /* 0x0000002024037211 */ /* 0x000fe400078e08ff */
[----:B------:R-:W-:-:S02]  /*0db0*/  LEA.HI.X.SX32 R21, R21, R34, 0x1, P0 ;  /* 0x0000002215157211 */ /* 0x000fc400000f0eff */
[----:B------:R-:W-:Y:S01]  /*0dc0*/  LEA.HI.X.SX32 R25, R4, R34, 0x1, P2 ;  /* 0x0000002204197211 */ /* 0x000fe200010f0eff */
[----:B------:R-:W-:Y:S01]  /*0dd0*/  IMAD R4, R36, 0x2, R3 ;  /* 0x0000000224047824 */ /* 0x000fe200078e0203 */
[CC--:B------:R-:W-:Y:S02]  /*0de0*/  LEA R26, P0, R6.reuse, R122.reuse, 0x1 ;  /* 0x0000007a061a7211 */ /* 0x0c0fe400078008ff */
[-C--:B------:R-:W-:Y:S02]  /*0df0*/  LEA R28, P1, R7, R122.reuse, 0x1 ;  /* 0x0000007a071c7211 */ /* 0x080fe400078208ff */
[----:B------:R-:W-:Y:S02]  /*0e00*/  LEA R30, P2, R31, R122, 0x1 ;  /* 0x0000007a1f1e7211 */ /* 0x000fe400078408ff */
[-C--:B------:R-:W-:Y:S01]  /*0e10*/  LEA.HI.X.SX32 R27, R6, R34.reuse, 0x1, P0 ;  /* 0x00000022061b7211 */ /* 0x080fe200000f0eff */
[----:B------:R-:W-:Y:S01]  /*0e20*/  IMAD R6, R36, 0x2, R4 ;  /* 0x0000000224067824 */ /* 0x000fe200078e0204 */
[-C--:B------:R-:W-:Y:S01]  /*0e30*/  LEA.HI.X.SX32 R29, R7, R34.reuse, 0x1, P1 ;  /* 0x00000022071d7211 */ /* 0x080fe200008f0eff */
[----:B------:R-:W-:Y:S01]  /*0e40*/  IMAD.MOV.U32 R7, RZ, RZ, 0x3f800000 ;  /* 0x3f800000ff077424 */ /* 0x000fe200078e00ff */
[----:B------:R-:W-:-:S02]  /*0e50*/  LEA.HI.X.SX32 R31, R31, R34, 0x1, P2 ;  /* 0x000000221f1f7211 */ /* 0x000fc400010f0eff */
[-C--:B------:R-:W-:Y:S02]  /*0e60*/  LEA R116, P0, R32, R122.reuse, 0x1 ;  /* 0x0000007a20747211 */ /* 0x080fe400078008ff */
[CC--:B------:R-:W-:Y:S02]  /*0e70*/  LEA R118, P1, R3.reuse, R122.reuse, 0x1 ;  /* 0x0000007a03767211 */ /* 0x0c0fe400078208ff */
[-C--:B------:R-:W-:Y:S02]  /*0e80*/  LEA R120, P2, R4, R122.reuse, 0x1 ;  /* 0x0000007a04787211 */ /* 0x080fe400078408ff */
[----:B------:R-:W-:Y:S02]  /*0e90*/  LEA R122, P3, R6, R122, 0x1 ;  /* 0x0000007a067a7211 */ /* 0x000fe400078608ff */
[-C--:B------:R-:W-:Y:S02]  /*0ea0*/  LEA.HI.X.SX32 R119, R3, R34.reuse, 0x1, P1 ;  /* 0x0000002203777211 */ /* 0x080fe400008f0eff */
[----:B------:R-:W-:-:S02]  /*0eb0*/  LEA.HI.X.SX32 R121, R4, R34, 0x1, P2 ;  /* 0x0000002204797211 */ /* 0x000fc400010f0eff */
[-C--:B------:R-:W-:Y:S01]  /*0ec0*/  LEA.HI.X.SX32 R123, R6, R34.reuse, 0x1, P3 ;  /* 0x00000022067b7211 */ /* 0x080fe200018f0eff */
[----:B------:R-:W-:Y:S01]  /*0ed0*/  IMAD.MOV.U32 R6, RZ, RZ, RZ ;  /* 0x000000ffff067224 */ /* 0x000fe200078e00ff */
[----:B------:R-:W-:Y:S02]  /*0ee0*/  LEA.HI.X.SX32 R117, R32, R34, 0x1, P0 ;  /* 0x0000002220757211 */ /* 0x000fe400000f0eff */
[----:B------:R-:W-:Y:S02]  /*0ef0*/  MOV R4, 0x3f800000 ;  /* 0x3f80000000047802 */ /* 0x000fe40000000f00 */
[----:B0-----:R-:W-:-:S07]  /*0f00*/  MOV R3, RZ ;  /* 0x000000ff00037202 */ /* 0x001fce0000000f00 */
.L_x_1:
[----:B------:R-:W-:-:S04]  /*0f10*/  IMAD.WIDE R34, R6, 0x2, R154 ;  /* 0x0000000206227825 */ /* 0x000fc800078e029a */
[C---:B------:R-:W-:Y:S01]  /*0f20*/  IMAD.WIDE R32, R6.reuse, 0x2, R156 ;  /* 0x0000000206207825 */ /* 0x040fe200078e029c */
[----:B------:R0:W2:Y:S03]  /*0f30*/  LDG.E.U16 R55, desc[UR10][R34.64] ;  /* 0x0000000a22377981 */ /* 0x0000a6000c1e1500 */
[C---:B------:R-:W-:Y:S01]  /*0f40*/  IMAD.WIDE R36, R6.reuse, 0x2, R152 ;  /* 0x0000000206247825 */ /* 0x040fe200078e0298 */
[----:B------:R1:W3:Y:S03]  /*0f50*/  LDG.E.U16 R53, desc[UR10][R32.64] ;  /* 0x0000000a20357981 */ /* 0x0002e6000c1e1500 */
[C---:B------:R-:W-:Y:S01]  /*0f60*/  IMAD.WIDE R38, R6.reuse, 0x2, R150 ;  /* 0x0000000206267825 */ /* 0x040fe200078e0296 */
[----:B------:R4:W5:Y:S03]  /*0f70*/  LDG.E.U16 R57, desc[UR10][R36.64] ;  /* 0x0000000a24397981 */ /* 0x000966000c1e1500 */
[C---:B------:R-:W-:Y:S01]  /*0f80*/  IMAD.WIDE R40, R6.reuse, 0x2, R148 ;  /* 0x0000000206287825 */ /* 0x040fe200078e0294 */
[----:B------:R0:W2:Y:S03]  /*0f90*/  LDG.E.U16 R59, desc[UR10][R38.64] ;  /* 0x0000000a263b7981 */ /* 0x0000a6000c1e1500 */
[C---:B------:R-:W-:Y:S01]  /*0fa0*/  IMAD.WIDE R42, R6.reuse, 0x2, R146 ;  /* 0x00000002062a7825 */ /* 0x040fe200078e0292 */
[----:B------:R1:W2:Y:S03]  /*0fb0*/  LDG.E.U16 R61, desc[UR10][R40.64] ;  /* 0x0000000a283d7981 */ /* 0x0002a6000c1e1500 */
[C---:B------:R-:W-:Y:S01]  /*0fc0*/  IMAD.WIDE R44, R6.reuse, 0x2, R144 ;  /* 0x00000002062c7825 */ /* 0x040fe200078e0290 */
[----:B------:R1:W2:Y:S03]  /*0fd0*/  LDG.E.U16 R65, desc[UR10][R42.64] ;  /* 0x0000000a2a417981 */ /* 0x0002a6000c1e1500 */
[----:B0-----:R-:W-:-:S02]  /*0fe0*/  IMAD.WIDE R34, R6, 0x2, R140 ;  /* 0x0000000206227825 */ /* 0x001fc400078e028c */
[----:B------:R-:W2:Y:S02]  /*0ff0*/  LDG.E.U16 R45, desc[UR10][R44.64] ;  /* 0x0000000a2c2d7981 */ /* 0x000ea4000c1e1500 */
[C---:B------:R-:W-:Y:S02]  /*1000*/  IMAD.WIDE R46, R6.reuse, 0x2, R136 ;  /* 0x00000002062e7825 */ /* 0x040fe400078e0288 */
[----:B------:R-:W2:Y:S02]  /*1010*/  LDG.E.U16 R35, desc[UR10][R34.64] ;  /* 0x0000000a22237981 */ /* 0x000ea4000c1e1500 */
[C---:B------:R-:W-:Y:S02]  /*1020*/  IMAD.WIDE R48, R6.reuse, 0x2, R132 ;  /* 0x0000000206307825 */ /* 0x040fe400078e0284 */
[----:B------:R-:W2:Y:S02]  /*1030*/  LDG.E.U16 R47, desc[UR10][R46.64] ;  /* 0x0000000a2e2f7981 */ /* 0x000ea4000c1e1500 */
[----:B------:R-:W-:-:S02]  /*1040*/  IMAD.WIDE R50, R6, 0x2, R128 ;  /* 0x0000000206327825 */ /* 0x000fc400078e0280 */
[----:B------:R-:W2:Y:S02]  /*1050*/  LDG.E.U16 R49, desc[UR10][R48.64] ;  /* 0x0000000a30317981 */ /* 0x000ea4000c1e1500 */
[C---:B-1----:R-:W-:Y:S02]  /*1060*/  IMAD.WIDE R32, R6.reuse, 0x2, R142 ;  /* 0x0000000206207825 */ /* 0x042fe400078e028e */
[----:B------:R-:W2:Y:S02]  /*1070*/  LDG.E.U16 R51, desc[UR10][R50.64] ;  /* 0x0000000a32337981 */ /* 0x000ea4000c1e1500 */
[C---:B----4-:R-:W-:Y:S02]  /*1080*/  IMAD.WIDE R36, R6.reuse, 0x2, R138 ;  /* 0x0000000206247825 */ /* 0x050fe400078e028a */
[----:B------:R0:W4:Y:S02]  /*1090*/  LDG.E.U16 R33, desc[UR10][R32.64] ;  /* 0x0000000a20217981 */ /* 0x000124000c1e1500 */
[----:B------:R-:W-:-:S02]  /*10a0*/  IMAD.WIDE R38, R6, 0x2, R134 ;  /* 0x0000000206267825 */ /* 0x000fc400078e0286 */
[----:B------:R-:W4:Y:S02]  /*10b0*/  LDG.E.U16 R37, desc[UR10][R36.64] ;  /* 0x0000000a24257981 */ /* 0x000f24000c1e1500 */
[C---:B------:R-:W-:Y:S02]  /*10c0*/  IMAD.WIDE R40, R6.reuse, 0x2, R130 ;  /* 0x0000000206287825 */ /* 0x040fe400078e0282 */
[----:B------:R-:W4:Y:S02]  /*10d0*/  LDG.E.U16 R39, desc[UR10][R38.64] ;  /* 0x0000000a26277981 */ /* 0x000f24000c1e1500 */
[----:B------:R-:W-:Y:S02]  /*10e0*/  IMAD.WIDE R42, R6, 0x2, R124 ;  /* 0x00000002062a7825 */ /* 0x000fe400078e027c */
[----:B------:R-:W4:Y:S04]  /*10f0*/  LDG.E.U16 R41, desc[UR10][R40.64] ;  /* 0x0000000a28297981 */ /* 0x000f28000c1e1500 */
[----:B------:R-:W4:Y:S01]  /*1100*/  LDG.E.U16 R67, desc[UR10][R42.64] ;  /* 0x0000000a2a437981 */ /* 0x000f22000c1e1500 */
[----:B------:R-:W-:Y:S01]  /*1110*/  BAR.SYNC.DEFER_BLOCKING 0x0 ;  /* 0x0000000000007b1d */ /* 0x000fe20000010000 */
[----:B0-----:R-:W-:-:S02]  /*1120*/  SHF.L.U32 R32, R164, 0x3, RZ ;  /* 0x00000003a4207819 */ /* 0x001fc400000006ff */
[----:B------:R-:W-:Y:S02]  /*1130*/  LOP3.LUT R52, R164, 0x7, RZ, 0xc0, !PT ;  /* 0x00000007a4347812 */ /* 0x000fe400078ec0ff */
[----:B------:R-:W-:-:S05]  /*1140*/  LOP3.LUT R32, R32, 0x30, RZ, 0xc0, !PT ;  /* 0x0000003020207812 */ /* 0x000fca00078ec0ff */
[----:B------:R-:W-:-:S05]  /*1150*/  IMAD R32, R52, 0x40, R32 ;  /* 0x0000004034207824 */ /* 0x000fca00078e0220 */
[----:B------:R-:W-:Y:S01]  /*1160*/  LOP3.LUT R100, R32, 0x30, R163, 0x78, !PT ;  /* 0x0000003020647812 */ /* 0x000fe200078e78a3 */
[----:B---3--:R-:W-:Y:S04]  /*1170*/  STS.U16 [R0+UR6], R53 ;  /* 0x0000003500007988 */ /* 0x008fe80008000406 */
[----:B-----5:R-:W-:Y:S04]  /*1180*/  STS.U16 [R0+UR6+0x200], R57 ;  /* 0x0002003900007988 */ /* 0x020fe80008000406 */
[----:B--2---:R-:W-:Y:S04]  /*1190*/  STS.U16 [R0+UR6+0x400], R61 ;  /* 0x0004003d00007988 */ /* 0x004fe80008000406 */
[----:B------:R-:W-:Y:S04]  /*11a0*/  STS.U16 [R0+UR6+0x600], R45 ;  /* 0x0006002d00007988 */ /* 0x000fe80008000406 */
[----:B------:R-:W-:Y:S04]  /*11b0*/  STS.U16 [R0+UR6+0x800], R35 ;  /* 0x0008002300007988 */ /* 0x000fe80008000406 */
[----:B------:R-:W-:Y:S04]  /*11c0*/  STS.U16 [R0+UR6+0xa00], R47 ;  /* 0x000a002f00007988 */ /* 0x000fe80008000406 */
[----:B------:R-:W-:Y:S04]  /*11d0*/  STS.U16 [R0+UR6+0xc00], R49 ;  /* 0x000c003100007988 */ /* 0x000fe80008000406 */
[----:B------:R-:W-:Y:S04]  /*11e0*/  STS.U16 [R0+UR6+0xe00], R51 ;  /* 0x000e003300007988 */ /* 0x000fe80008000406 */
[----:B------:R-:W-:Y:S04]  /*11f0*/  STS.U16 [R160+UR6+0x100], R55 ;  /* 0x00010037a0007988 */ /* 0x000fe80008000406 */
[----:B------:R-:W-:Y:S04]  /*1200*/  STS.U16 [R160+UR6+0x300], R59 ;  /* 0x0003003ba0007988 */ /* 0x000fe80008000406 */
[----:B------:R-:W-:Y:S04]  /*1210*/  STS.U16 [R160+UR6+0x500], R65 ;  /* 0x00050041a0007988 */ /* 0x000fe80008000406 */
[----:B----4-:R-:W-:Y:S04]  /*1220*/  STS.U16 [R160+UR6+0x700], R33 ;  /* 0x00070021a0007988 */ /* 0x010fe80008000406 */
[----:B------:R-:W-:Y:S04]  /*1230*/  STS.U16 [R160+UR6+0x900], R37 ;  /* 0x00090025a0007988 */ /* 0x000fe80008000406 */
[----:B------:R-:W-:Y:S04]  /*1240*/  STS.U16 [R160+UR6+0xb00], R39 ;  /* 0x000b0027a0007988 */ /* 0x000fe80008000406 */
[----:B------:R-:W-:Y:S04]  /*1250*/  STS.U16 [R160+UR6+0xd00], R41 ;  /* 0x000d0029a0007988 */ /* 0x000fe80008000406 */
[----:B------:R-:W-:Y:S01]  /*1260*/  STS.U16 [R160+UR6+0xf00], R67 ;  /* 0x000f0043a0007988 */ /* 0x000fe20008000406 */
[----:B------:R-:W-:Y:S06]  /*1270*/  BAR.SYNC.DEFER_BLOCKING 0x0 ;  /* 0x0000000000007b1d */ /* 0x000fec0000010000 */
[----:B------:R-:W-:Y:S04]  /*1280*/  LDSM.16.MT88.4 R112, [R158+0x1000] ;  /* 0x001000009e70783b */ /* 0x000fe80000004200 */
[----:B------:R-:W0:Y:S04]  /*1290*/  LDSM.16.M88.4 R44, [R100+UR6+0x800] ;  /* 0x00080006642c783b */ /* 0x000e280008000200 */
[----:B------:R-:W1:Y:S04]  /*12a0*/  LDSM.16.M88.4 R48, [R100+UR6+0x600] ;  /* 0x000600066430783b */ /* 0x000e680008000200 */
[----:B------:R-:W2:Y:S04]  /*12b0*/  LDSM.16.M88.4 R36, [R100+UR6+0xa00] ;  /* 0x000a00066424783b */ /* 0x000ea80008000200 */
[----:B------:R-:W3:Y:S04]  /*12c0*/  LDSM.16.M88.4 R32, [R100+UR6+0xc00] ;  /* 0x000c00066420783b */ /* 0x000ee80008000200 */
[----:B------:R-:W4:Y:S04]  /*12d0*/  LDSM.16.M88.4 R60, [R100+UR6] ;  /* 0x00000006643c783b */ /* 0x000f280008000200 */
[----:B------:R-:W5:Y:S04]  /*12e0*/  LDSM.16.M88.4 R56, [R100+UR6+0x200] ;  /* 0x000200066438783b */ /* 0x000f680008000200 */
[----:B------:R-:W3:Y:S04]  /*12f0*/  LDSM.16.M88.4 R52, [R100+UR6+0x400] ;  /* 0x000400066434783b */ /* 0x000ee80008000200 */
[----:B------:R3:W4:Y:S04]  /*1300*/  LDSM.16.M88.4 R40, [R100+UR6+0xe00] ;  /* 0x000e00066428783b */ /* 0x0007280008000200 */
[----:B------:R-:W4:Y:S01]  /*1310*/  LDSM.16.MT88.4 R96, [R158+0x1400] ;  /* 0x001400009e60783b */ /* 0x000f220000004200 */
[----:B0-----:R-:W-:Y:S01]  /*1320*/  HMMA.16816.F32.BF16 R84, R112, R44, RZ ;  /* 0x0000002c7054723c */ /* 0x001fe200000418ff */
[----:B------:R-:W-:-:S06]  /*1330*/  IMAD.WIDE R44, R3, 0x2, R10 ;  /* 0x00000002032c7825 */ /* 0x000fcc00078e020a */
[----:B------:R-:W5:Y:S01]  /*1340*/  LDG.E.U16 R44, desc[UR10][R44.64] ;  /* 0x0000000a2c2c7981 */ /* 0x000f62000c1e1500 */
[C---:B-1----:R-:W-:Y:S08]  /*1350*/  HMMA.16816.F32.BF16 R104, R112.reuse, R48, RZ ;  /* 0x000000307068723c */ /* 0x042ff000000418ff */
[----:B--2---:R-:W-:Y:S01]  /*1360*/  HMMA.16816.F32.BF16 R64, R112, R36, RZ ;  /* 0x000000247040723c */ /* 0x004fe200000418ff */
[----:B------:R-:W-:-:S07]  /*1370*/  IMAD.WIDE R48, R3, 0x2, R8 ;  /* 0x0000000203307825 */ /* 0x000fce00078e0208 */
[----:B---3--:R-:W-:Y:S01]  /*1380*/  HMMA.16816.F32.BF16 R100, R112, R32, RZ ;  /* 0x000000207064723c */ /* 0x008fe200000418ff */
[----:B------:R-:W-:-:S07]  /*1390*/  IMAD.WIDE R32, R3, 0x2, R14 ;  /* 0x0000000203207825 */ /* 0x000fce00078e020e */
[----:B----4-:R-:W-:Y:S01]  /*13a0*/  HMMA.16816.F32.BF16 R108, R112, R60, RZ ;  /* 0x0000003c706c723c */ /* 0x010fe200000418ff */
[----:B------:R-:W-:-:S05]  /*13b0*/  IMAD.WIDE R36, R3, 0x2, R12 ;  /* 0x0000000203247825 */ /* 0x000fca00078e020c */
[----:B------:R0:W2:Y:S02]  /*13c0*/  LDG.E.U16 R45, desc[UR10][R36.64] ;  /* 0x0000000a242d7981 */ /* 0x0000a4000c1e1500 */
[C---:B-----5:R-:W-:Y:S08]  /*13d0*/  HMMA.16816.F32.BF16 R80, R112.reuse, R56, RZ ;  /* 0x000000387050723c */ /* 0x060ff000000418ff */
[C---:B------:R-:W-:Y:S08]  /*13e0*/  HMMA.16816.F32.BF16 R76, R112.reuse, R52, RZ ;  /* 0x00000034704c723c */ /* 0x040ff000000418ff */
[----:B------:R-:W-:Y:S01]  /*13f0*/  HMMA.16816.F32.BF16 R112, R112, R40, RZ ;  /* 0x000000287070723c */ /* 0x000fe200000418ff */
[----:B------:R1:W3:Y:S01]  /*1400*/  LDG.E.U16 R41, desc[UR10][R32.64] ;  /* 0x0000000a20297981 */ /* 0x0002e2000c1e1500 */
[----:B0-----:R-:W-:-:S03]  /*1410*/  IMAD.WIDE R36, R3, 0x2, R20 ;  /* 0x0000000203247825 */ /* 0x001fc600078e0214 */
[----:B------:R-:W4:Y:S01]  /*1420*/  LDG.E.U16 R40, desc[UR10][R48.64] ;  /* 0x0000000a30287981 */ /* 0x000f22000c1e1500 */
[C---:B-1----:R-:W-:Y:S02]  /*1430*/  IMAD.WIDE R32, R3.reuse, 0x2, R24 ;  /* 0x0000000203207825 */ /* 0x042fe400078e0218 */
[C---:B------:R-:W-:Y:S01]  /*1440*/  HMMA.16816.F32.BF16 R84, R96.reuse, R46, R84 ;  /* 0x0000002e6054723c */ /* 0x040fe20000041854 */
[----:B------:R0:W5:Y:S04]  /*1450*/  LDG.E.U16 R49, desc[UR10][R36.64] ;  /* 0x0000000a24317981 */ /* 0x000168000c1e1500 */
[----:B------:R1:W2:Y:S01]  /*1460*/  LDG.E.U16 R48, desc[UR10][R32.64] ;  /* 0x0000000a20307981 */ /* 0x0002a2000c1e1500 */
[C---:B------:R-:W-:Y:S02]  /*1470*/  IMAD.WIDE R46, R3.reuse, 0x2, R16 ;  /* 0x00000002032e7825 */ /* 0x040fe400078e0210 */
[----:B------:R-:W-:Y:S02]  /*1480*/  HMMA.16816.F32.BF16 R104, R96, R50, R104 ;  /* 0x000000326068723c */ /* 0x000fe40000041868 */
[----:B0-----:R-:W-:-:S02]  /*1490*/  IMAD.WIDE R36, R3, 0x2, R26 ;  /* 0x0000000203247825 */ /* 0x001fc400078e021a */
[----:B------:R-:W2:Y:S02]  /*14a0*/  LDG.E.U16 R46, desc[UR10][R46.64] ;  /* 0x0000000a2e2e7981 */ /* 0x000ea4000c1e1500 */
[C---:B-1----:R-:W-:Y:S02]  /*14b0*/  IMAD.WIDE R32, R3.reuse, 0x2, R118 ;  /* 0x0000000203207825 */ /* 0x042fe400078e0276 */
[----:B------:R-:W-:Y:S01]  /*14c0*/  HMMA.16816.F32.BF16 R64, R96, R38, R64 ;  /* 0x000000266040723c */ /* 0x000fe20000041840 */
[----:B------:R-:W3:Y:S01]  /*14d0*/  LDG.E.U16 R51, desc[UR10][R36.64] ;  /* 0x0000000a24337981 */ /* 0x000ee2000c1e1500 */
[----:B------:R-:W-:-:S03]  /*14e0*/  IMAD.WIDE R38, R3, 0x2, R18 ;  /* 0x0000000203267825 */ /* 0x000fc600078e0212 */
[----:B------:R0:W3:Y:S03]  /*14f0*/  LDG.E.U16 R50, desc[UR10][R32.64] ;  /* 0x0000000a20327981 */ /* 0x0000e6000c1e1500 */
[----:B------:R-:W-:Y:S01]  /*1500*/  HMMA.16816.F32.BF16 R100, R96, R34, R100 ;  /* 0x000000226064723c */ /* 0x000fe20000041864 */
[C---:B------:R-:W-:Y:S01]  /*1510*/  IMAD.WIDE R34, R3.reuse, 0x2, R116 ;  /* 0x0000000203227825 */ /* 0x040fe200078e0274 */
[----:B------:R1:W3:Y:S03]  /*1520*/  LDG.E.U16 R47, desc[UR10][R38.64] ;  /* 0x0000000a262f7981 */ /* 0x0002e6000c1e1500 */
[----:B0-----:R-:W-:-:S03]  /*1530*/  IMAD.WIDE R32, R3, 0x2, R22 ;  /* 0x0000000203207825 */ /* 0x001fc600078e0216 */
[----:B------:R-:W-:Y:S01]  /*1540*/  HMMA.16816.F32.BF16 R112, R96, R42, R112 ;  /* 0x0000002a6070723c */ /* 0x000fe20000041870 */
[----:B------:R-:W3:Y:S01]  /*1550*/  LDG.E.U16 R34, desc[UR10][R34.64] ;  /* 0x0000000a22227981 */ /* 0x000ee2000c1e1500 */
[----:B------:R-:W-:-:S03]  /*1560*/  IMAD.WIDE R42, R3, 0x2, R30 ;  /* 0x00000002032a7825 */ /* 0x000fc600078e021e */
[----:B------:R0:W5:Y:S01]  /*1570*/  LDG.E.U16 R52, desc[UR10][R32.64] ;  /* 0x0000000a20347981 */ /* 0x000162000c1e1500 */
[C---:B------:R-:W-:Y:S02]  /*1580*/  IMAD.WIDE R36, R3.reuse, 0x2, R28 ;  /* 0x0000000203247825 */ /* 0x040fe400078e021c */
[----:B------:R-:W-:Y:S01]  /*1590*/  HMMA.16816.F32.BF16 R76, R96, R54, R76 ;  /* 0x00000036604c723c */ /* 0x000fe2000004184c */
[----:B------:R-:W5:Y:S01]  /*15a0*/  LDG.E.U16 R42, desc[UR10][R42.64] ;  /* 0x0000000a2a2a7981 */ /* 0x000f62000c1e1500 */
[----:B-1----:R-:W-:-:S03]  /*15b0*/  IMAD.WIDE R38, R3, 0x2, R120 ;  /* 0x0000000203267825 */ /* 0x002fc600078e0278 */
[----:B------:R-:W5:Y:S01]  /*15c0*/  LDG.E.U16 R53, desc[UR10][R36.64] ;  /* 0x0000000a24357981 */ /* 0x000f62000c1e1500 */
[----:B0-----:R-:W-:-:S03]  /*15d0*/  IMAD.WIDE R32, R3, 0x2, R122 ;  /* 0x0000000203207825 */ /* 0x001fc600078e027a */
[----:B------:R0:W5:Y:S04]  /*15e0*/  LDG.E.U16 R54, desc[UR10][R38.64] ;  /* 0x0000000a26367981 */ /* 0x000168000c1e1500 */
[----:B------:R1:W5:Y:S01]  /*15f0*/  LDG.E.U16 R43, desc[UR10][R32.64] ;  /* 0x0000000a202b7981 */ /* 0x000362000c1e1500 */
[----:B------:R-:W-:Y:S01]  /*1600*/  LOP3.LUT R56, R163, 0x6, RZ, 0xc0, !PT ;  /* 0x00000006a3387812 */ /* 0x000fe200078ec0ff */
[C---:B------:R-:W-:Y:S08]  /*1610*/  HMMA.16816.F32.BF16 R80, R96.reuse, R58, R80 ;  /* 0x0000003a6050723c */ /* 0x040ff00000041850 */
[----:B------:R-:W-:Y:S01]  /*1620*/  HMMA.16816.F32.BF16 R108, R96, R62, R108 ;  /* 0x0000003e606c723c */ /* 0x000fe2000004186c */
[----:B0-----:R-:W-:Y:S01]  /*1630*/  VIADD R39, R56, UR4 ;  /* 0x0000000438277c36 */ /* 0x001fe20008000000 */
[----:B------:R-:W-:Y:S01]  /*1640*/  LOP3.LUT R57, R2, 0x8, RZ, 0xfc, !PT ;  /* 0x0000000802397812 */ /* 0x000fe200078efcff */
[----:B------:R-:W-:-:S02]  /*1650*/  VIADD R35, R56, UR4 ;  /* 0x0000000438237c36 */ /* 0x000fc40008000000 */
[----:B------:R-:W-:Y:S01]  /*1660*/  FMUL R76, R76, UR5 ;  /* 0x000000054c4c7c20 */ /* 0x000fe20008400000 */
[----:B-1----:R-:W-:Y:S01]  /*1670*/  FMUL R33, R105, UR5 ;  /* 0x0000000569217c20 */ /* 0x002fe20008400000 */
[----:B------:R-:W-:Y:S01]  /*1680*/  IADD3 R37, PT, PT, R39, 0x8, RZ ;  /* 0x0000000827257810 */ /* 0x000fe20007ffe0ff */
[----:B------:R-:W-:Y:S02]  /*1690*/  VIADD R36, R35, 0x18 ;  /* 0x0000001823247836 */ /* 0x000fe40000000000 */
[----:B------:R-:W-:Y:S01]  /*16a0*/  FMUL R38, R85, UR5 ;  /* 0x0000000555267c20 */ /* 0x000fe20008400000 */
[----:B------:R-:W-:Y:S01]  /*16b0*/  FMUL R78, R78, UR5 ;  /* 0x000000054e4e7c20 */ /* 0x000fe20008400000 */
[----:B------:R-:W-:Y:S01]  /*16c0*/  ISETP.GE.AND P3, PT, R2, R37, PT ;  /* 0x000000250200720c */ /* 0x000fe20003f66270 */
[----:B------:R-:W-:Y:S01]  /*16d0*/  FMUL R37, R104, UR5 ;  /* 0x0000000568257c20 */ /* 0x000fe20008400000 */
[-C--:B------:R-:W-:Y:S01]  /*16e0*/  ISETP.GE.AND P4, PT, R2, R36.reuse, PT ;  /* 0x000000240200720c */ /* 0x080fe20003f86270 */
[----:B------:R-:W-:Y:S01]  /*16f0*/  FMUL R107, R107, UR5 ;  /* 0x000000056b6b7c20 */ /* 0x000fe20008400000 */
[----:B------:R-:W-:Y:S01]  /*1700*/  IADD3 R96, PT, PT, R39, 0x10, RZ ;  /* 0x0000001027607810 */ /* 0x000fe20007ffe0ff */
[----:B------:R-:W-:Y:S01]  /*1710*/  FMUL R86, R86, UR5 ;  /* 0x0000000556567c20 */ /* 0x000fe20008400000 */
[----:B------:R-:W-:Y:S01]  /*1720*/  IADD3 R55, PT, PT, R35, 0x11, RZ ;  /* 0x0000001123377810 */ /* 0x000fe20007ffe0ff */
[----:B------:R-:W-:Y:S01]  /*1730*/  FMUL R67, R67, UR5 ;  /* 0x0000000543437c20 */ /* 0x000fe20008400000 */
[----:B------:R-:W-:Y:S01]  /*1740*/  ISETP.GE.AND P5, PT, R57, R36, PT ;  /* 0x000000243900720c */ /* 0x000fe20003fa6270 */
[----:B------:R-:W-:Y:S01]  /*1750*/  FMUL R36, R77, UR5 ;  /* 0x000000054d247c20 */ /* 0x000fe20008400000 */
[----:B------:R-:W-:Y:S01]  /*1760*/  FSEL R37, R37, -INF , P4 ;  /* 0xff80000025257808 */ /* 0x000fe20002000000 */
[----:B------:R-:W-:Y:S01]  /*1770*/  VIADD R32, R35, 0x19 ;  /* 0x0000001923207836 */ /* 0x000fe20000000000 */
[C---:B------:R-:W-:Y:S01]  /*1780*/  ISETP.GE.AND P4, PT, R2.reuse, R96, PT ;  /* 0x000000600200720c */ /* 0x040fe20003f86270 */
[----:B------:R-:W-:Y:S01]  /*1790*/  VIADD R60, R39, 0x9 ;  /* 0x00000009273c7836 */ /* 0x000fe20000000000 */
[----:B------:R-:W-:Y:S01]  /*17a0*/  ISETP.GE.AND P0, PT, R2, R55, PT ;  /* 0x000000370200720c */ /* 0x000fe20003f06270 */
[----:B------:R-:W-:Y:S01]  /*17b0*/  FMUL R58, R81, UR5 ;  /* 0x00000005513a7c20 */ /* 0x000fe20008400000 */
[----:B------:R-:W-:Y:S01]  /*17c0*/  FMUL R35, R64, UR5 ;  /* 0x0000000540237c20 */ /* 0x000fe20008400000 */
[----:B------:R-:W-:Y:S01]  /*17d0*/  FSEL R76, R76, -INF , P4 ;  /* 0xff8000004c4c7808 */ /* 0x000fe20002000000 */
[----:B------:R-:W-:Y:S01]  /*17e0*/  FMUL R81, R108, UR5 ;  /* 0x000000056c517c20 */ /* 0x000fe20008400000 */
[----:B------:R-:W-:Y:S01]  /*17f0*/  FMUL R64, R109, UR5 ;  /* 0x000000056d407c20 */ /* 0x000fe20008400000 */
[----:B------:R-:W-:Y:S01]  /*1800*/  FMUL R63, R80, UR5 ;  /* 0x00000005503f7c20 */ /* 0x000fe20008400000 */
[----:B------:R-:W-:Y:S01]  /*1810*/  ISETP.GE.AND P2, PT, R2, R39, PT ;  /* 0x000000270200720c */ /* 0x000fe20003f46270 */
[----:B------:R-:W-:Y:S01]  /*1820*/  BAR.SYNC.DEFER_BLOCKING 0x0 ;  /* 0x0000000000007b1d */ /* 0x000fe20000010000 */
[----:B------:R-:W-:-:S02]  /*1830*/  FSEL R36, R36, -INF , P0 ;  /* 0xff80000024247808 */ /* 0x000fc40000000000 */
[C---:B------:R-:W-:Y:S02]  /*1840*/  ISETP.GT.AND P4, PT, R2.reuse, R39, PT ;  /* 0x000000270200720c */ /* 0x040fe40003f84270 */
[----:B------:R-:W-:Y:S02]  /*1850*/  ISETP.GE.AND P6, PT, R57, R55, PT ;  /* 0x000000373900720c */ /* 0x000fe40003fc6270 */
[C---:B------:R-:W-:Y:S02]  /*1860*/  ISETP.GE.AND P1, PT, R2.reuse, R32, PT ;  /* 0x000000200200720c */ /* 0x040fe40003f26270 */
[----:B------:R-:W-:Y:S02]  /*1870*/  ISETP.GE.AND P0, PT, R2, R60, PT ;  /* 0x0000003c0200720c */ /* 0x000fe40003f06270 */
[C---:B------:R-:W-:Y:S02]  /*1880*/  LOP3.LUT R55, R39.reuse, 0x21, RZ, 0xfc, !PT ;  /* 0x0000002127377812 */ /* 0x040fe400078efcff */
[----:B------:R-:W-:-:S02]  /*1890*/  LOP3.LUT R56, R39, 0x28, RZ, 0xfc, !PT ;  /* 0x0000002827387812 */ /* 0x000fc400078efcff */
[----:B------:R-:W-:Y:S02]  /*18a0*/  FSEL R81, R81, -INF , P2 ;  /* 0xff80000051517808 */ /* 0x000fe40001000000 */
[----:B------:R-:W-:Y:S02]  /*18b0*/  FSEL R64, R64, -INF , P4 ;  /* 0xff80000040407808 */ /* 0x000fe40002000000 */
[----:B------:R-:W-:Y:S02]  /*18c0*/  FSEL R63, R63, -INF , P3 ;  /* 0xff8000003f3f7808 */ /* 0x000fe40001800000 */
[----:B------:R-:W-:Y:S02]  /*18d0*/  FSEL R33, R33, -INF , P1 ;  /* 0xff80000021217808 */ /* 0x000fe40000800000 */
[----:B------:R-:W-:Y:S02]  /*18e0*/  FSEL R58, R58, -INF , P0 ;  /* 0xff8000003a3a7808 */ /* 0x000fe40000000000 */
[----:B------:R-:W-:-:S02]  /*18f0*/  ISETP.GE.AND P1, PT, R2, R55, PT ;  /* 0x000000370200720c */ /* 0x000fc40003f26270 */
[----:B------:R-:W-:Y:S02]  /*1900*/  ISETP.GE.AND P0, PT, R2, R56, PT ;  /* 0x000000380200720c */ /* 0x000fe40003f06270 */
[----:B------:R-:W-:Y:S02]  /*1910*/  LOP3.LUT R61, R39, 0x20, RZ, 0xfc, !PT ;  /* 0x00000020273d7812 */ /* 0x000fe400078efcff */
[----:B------:R-:W-:Y:S02]  /*1920*/  FMNMX3 R59, R81, R64, R63, !PT ;  /* 0x00000040513b7276 */ /* 0x000fe4000780003f */
[----:B------:R-:W-:Y:S01]  /*1930*/  LOP3.LUT R105, R39, 0x29, RZ, 0xfc, !PT ;  /* 0x0000002927697812 */ /* 0x000fe200078efcff */
[----:B------:R-:W-:Y:S01]  /*1940*/  FMUL R80, R84, UR5 ;  /* 0x0000000554507c20 */ /* 0x000fe20008400000 */
[----:B------:R-:W-:Y:S02]  /*1950*/  FSEL R38, R38, -INF , P1 ;  /* 0xff80000026267808 */ /* 0x000fe40000800000 */
[----:B------:R-:W-:-:S02]  /*1960*/  FSEL R35, R35, -INF , P0 ;  /* 0xff80000023237808 */ /* 0x000fc40000000000 */
[CC--:B------:R-:W-:Y:S02]  /*1970*/  ISETP.GE.AND P1, PT, R57.reuse, R39.reuse, PT ;  /* 0x000000273900720c */ /* 0x0c0fe40003f26270 */
[----:B------:R-:W-:Y:S02]  /*1980*/  ISETP.GT.AND P0, PT, R57, R39, PT ;  /* 0x000000273900720c */ /* 0x000fe40003f04270 */
[C---:B------:R-:W-:Y:S02]  /*1990*/  LOP3.LUT R104, R39.reuse, 0x30, RZ, 0xfc, !PT ;  /* 0x0000003027687812 */ /* 0x040fe400078efcff */
[C---:B------:R-:W-:Y:S02]  /*19a0*/  LOP3.LUT R98, R39.reuse, 0x31, RZ, 0xfc, !PT ;  /* 0x0000003127627812 */ /* 0x040fe400078efcff */
[C---:B------:R-:W-:Y:S02]  /*19b0*/  LOP3.LUT R97, R39.reuse, 0x38, RZ, 0xfc, !PT ;  /* 0x0000003827617812 */ /* 0x040fe400078efcff */
[----:B------:R-:W-:Y:S01]  /*19c0*/  LOP3.LUT R77, R39, 0x39, RZ, 0xfc, !PT ;  /* 0x00000039274d7812 */ /* 0x000fe200078efcff */
[----:B------:R-:W-:Y:S01]  /*19d0*/  FMUL R39, R65, UR5 ;  /* 0x0000000541277c20 */ /* 0x000fe20008400000 */
[----:B------:R-:W-:-:S02]  /*19e0*/  ISETP.GE.AND P3, PT, R2, R61, PT ;  /* 0x0000003d0200720c */ /* 0x000fc40003f66270 */
[----:B------:R-:W-:Y:S02]  /*19f0*/  FMNMX3 R59, R59, R58, R76, !PT ;  /* 0x0000003a3b3b7276 */ /* 0x000fe4000780004c */
[----:B------:R-:W-:Y:S01]  /*1a00*/  ISETP.GE.AND P4, PT, R2, R105, PT ;  /* 0x000000690200720c */ /* 0x000fe20003f86270 */
[----:B------:R-:W-:Y:S01]  /*1a10*/  FMUL R65, R100, UR5 ;  /* 0x0000000564417c20 */ /* 0x000fe20008400000 */
[----:B------:R-:W-:Y:S02]  /*1a20*/  FSEL R80, R80, -INF , P3 ;  /* 0xff80000050507808 */ /* 0x000fe40001800000 */
[----:B------:R-:W-:Y:S02]  /*1a30*/  FMNMX3 R59, R59, R36, R37, !PT ;  /* 0x000000243b3b7276 */ /* 0x000fe40007800025 */
[----:B------:R-:W-:Y:S02]  /*1a40*/  FSEL R39, R39, -INF , P4 ;  /* 0xff80000027277808 */ /* 0x000fe40002000000 */
[----:B------:R-:W-:-:S02]  /*1a50*/  ISETP.GE.AND P4, PT, R2, R104, PT ;  /* 0x000000680200720c */ /* 0x000fc40003f86270 */
[----:B------:R-:W-:Y:S01]  /*1a60*/  FMNMX3 R59, R59, R33, R80, !PT ;  /* 0x000000213b3b7276 */ /* 0x000fe20007800050 */
[----:B------:R-:W-:Y:S01]  /*1a70*/  FMUL R99, R101, UR5 ;  /* 0x0000000565637c20 */ /* 0x000fe20008400000 */
[----:B------:R-:W-:Y:S01]  /*1a80*/  FSEL R65, R65, -INF , P4 ;  /* 0xff80000041417808 */ /* 0x000fe20002000000 */
[----:B------:R-:W-:Y:S01]  /*1a90*/  FMUL R100, R112, UR5 ;  /* 0x0000000570647c20 */ /* 0x000fe20008400000 */
[C---:B------:R-:W-:Y:S02]  /*1aa0*/  ISETP.GE.AND P4, PT, R2.reuse, R98, PT ;  /* 0x000000620200720c */ /* 0x040fe40003f86270 */
[----:B------:R-:W-:Y:S02]  /*1ab0*/  ISETP.GE.AND P3, PT, R2, R97, PT ;  /* 0x000000610200720c */ /* 0x000fe40003f66270 */
[----:B------:R-:W-:Y:S01]  /*1ac0*/  FMNMX3 R62, R59, R38, R35, !PT ;  /* 0x000000263b3e7276 */ /* 0x000fe20007800023 */
[----:B------:R-:W-:Y:S01]  /*1ad0*/  FMUL R59, R113, UR5 ;  /* 0x00000005713b7c20 */ /* 0x000fe20008400000 */
[----:B------:R-:W-:-:S02]  /*1ae0*/  FSEL R99, R99, -INF , P4 ;  /* 0xff80000063637808 */ /* 0x000fc40002000000 */
[----:B------:R-:W-:Y:S02]  /*1af0*/  ISETP.GE.AND P4, PT, R2, R77, PT ;  /* 0x0000004d0200720c */ /* 0x000fe40003f86270 */
[----:B------:R-:W-:Y:S02]  /*1b00*/  FSEL R100, R100, -INF , P3 ;  /* 0xff80000064647808 */ /* 0x000fe40001800000 */
[----:B------:R-:W-:Y:S02]  /*1b10*/  FMNMX3 R62, R62, R39, R65, !PT ;  /* 0x000000273e3e7276 */ /* 0x000fe40007800041 */
[----:B------:R-:W-:Y:S02]  /*1b20*/  FSEL R59, R59, -INF , P4 ;  /* 0xff8000003b3b7808 */ /* 0x000fe40002000000 */
[----:B------:R-:W-:-:S04]  /*1b30*/  FMNMX3 R62, R62, R99, R100, !PT ;  /* 0x000000633e3e7276 */ /* 0x000fc80007800064 */
[----:B------:R-:W-:-:S05]  /*1b40*/  FMNMX R84, R59, R62, !PT ;  /* 0x0000003e3b547209 */ /* 0x000fca0007800000 */
[----:B------:R-:W0:Y:S01]  /*1b50*/  SHFL.BFLY PT, R85, R84, 0x2, 0x1f ;  /* 0x0c401f0054557f89 */ /* 0x000e2200000e0000 */
[----:B------:R-:W-:Y:S01]  /*1b60*/  ISETP.GE.AND P3, PT, R57, R32, PT ;  /* 0x000000203900720c */ /* 0x000fe20003f66270 */
[----:B------:R-:W-:Y:S01]  /*1b70*/  FMUL R62, R79, UR5 ;  /* 0x000000054f3e7c20 */ /* 0x000fe20008400000 */
[----:B0-----:R-:W-:-:S05]  /*1b80*/  FMNMX R32, R84, R85, !PT ;  /* 0x0000005554207209 */ /* 0x001fca0007800000 */
[----:B------:R-:W0:Y:S01]  /*1b90*/  SHFL.BFLY PT, R79, R32, 0x1, 0x1f ;  /* 0x0c201f00204f7f89 */ /* 0x000e2200000e0000 */
[----:B------:R-:W-:Y:S02]  /*1ba0*/  FSEL R62, R62, -INF , P6 ;  /* 0xff8000003e3e7808 */ /* 0x000fe40003000000 */
[C---:B------:R-:W-:Y:S01]  /*1bb0*/  ISETP.GE.AND P4, PT, R57.reuse, R60, PT ;  /* 0x0000003c3900720c */ /* 0x040fe20003f86270 */
[----:B------:R-:W-:Y:S01]  /*1bc0*/  FMUL R60, R106, UR5 ;  /* 0x000000056a3c7c20 */ /* 0x000fe20008400000 */
[----:B------:R-:W-:Y:S01]  /*1bd0*/  ISETP.GE.AND P6, PT, R57, R96, PT ;  /* 0x000000603900720c */ /* 0x000fe20003fc6270 */
[----:B------:R-:W-:Y:S01]  /*1be0*/  FMUL R82, R82, UR5 ;  /* 0x0000000552527c20 */ /* 0x000fe20008400000 */
[----:B------:R-:W-:Y:S02]  /*1bf0*/  FMUL R101, R111, UR5 ;  /* 0x000000056f657c20 */ /* 0x000fe40008400000 */
[----:B------:R-:W-:Y:S02]  /*1c00*/  FSEL R84, R78, -INF , P6 ;  /* 0xff8000004e547808 */ /* 0x000fe40003000000 */
[----:B------:R-:W-:Y:S01]  /*1c10*/  ISETP.GE.AND P6, PT, R57, R104, PT ;  /* 0x000000683900720c */ /* 0x000fe20003fc6270 */
[----:B------:R-:W-:Y:S01]  /*1c20*/  FMUL R104, R110, UR5 ;  /* 0x000000056e687c20 */ /* 0x000fe20008400000 */
[----:B------:R-:W-:-:S02]  /*1c30*/  FSEL R60, R60, -INF , P5 ;  /* 0xff8000003c3c7808 */ /* 0x000fc40002800000 */
[----:B------:R-:W-:Y:S02]  /*1c40*/  ISETP.GE.AND P5, PT, R57, R55, PT ;  /* 0x000000373900720c */ /* 0x000fe40003fa6270 */
[----:B------:R-:W-:Y:S01]  /*1c50*/  FSEL R55, R107, -INF , P3 ;  /* 0xff8000006b377808 */ /* 0x000fe20001800000 */
[----:B------:R-:W-:Y:S01]  /*1c60*/  FMUL R83, R83, UR5 ;  /* 0x0000000553537c20 */ /* 0x000fe20008400000 */
[----:B------:R-:W-:Y:S02]  /*1c70*/  ISETP.GE.AND P3, PT, R57, R56, PT ;  /* 0x000000383900720c */ /* 0x000fe40003f66270 */
[----:B0-----:R-:W-:Y:S01]  /*1c80*/  FMNMX3 R32, R32, R79, R127, !PT ;  /* 0x0000004f20207276 */ /* 0x001fe2000780007f */
[----:B------:R-:W-:Y:S01]  /*1c90*/  FMUL R56, R87, UR5 ;  /* 0x0000000557387c20 */ /* 0x000fe20008400000 */
[----:B------:R-:W-:Y:S02]  /*1ca0*/  FSEL R87, R82, -INF , P2 ;  /* 0xff80000052577808 */ /* 0x000fe40001000000 */
[----:B------:R-:W-:Y:S01]  /*1cb0*/  FSEL R104, R104, -INF , P1 ;  /* 0xff80000068687808 */ /* 0x000fe20000800000 */
[--C-:B------:R-:W-:Y:S01]  /*1cc0*/  FADD R64, R64, -R32.reuse ;  /* 0x8000002040407221 */ /* 0x100fe20000000000 */
[----:B------:R-:W-:Y:S01]  /*1cd0*/  FSEL R101, R101, -INF , P0 ;  /* 0xff80000065657808 */ /* 0x000fe20000000000 */
[----:B------:R-:W-:Y:S01]  /*1ce0*/  FADD R81, R81, -R32 ;  /* 0x8000002051517221 */ /* 0x000fe20000000000 */
[----:B------:R-:W-:Y:S01]  /*1cf0*/  FSEL R85, R83, -INF , P4 ;  /* 0xff80000053557808 */ /* 0x000fe20002000000 */
[----:B------:R-:W-:Y:S01]  /*1d00*/  FMUL R82, R64, 1.4426950216293334961 ;  /* 0x3fb8aa3b40527820 */ /* 0x000fe20000400000 */
[----:B------:R-:W-:-:S02]  /*1d10*/  FMNMX3 R64, R104, R101, R87, !PT ;  /* 0x0000006568407276 */ /* 0x000fc40007800057 */
[----:B------:R-:W-:Y:S01]  /*1d20*/  ISETP.GE.AND P0, PT, R57, R61, PT ;  /* 0x0000003d3900720c */ /* 0x000fe20003f06270 */
[----:B------:R-:W-:Y:S01]  /*1d30*/  FMUL R61, R81, 1.4426950216293334961 ;  /* 0x3fb8aa3b513d7820 */ /* 0x000fe20000400000 */
[----:B------:R-:W-:Y:S02]  /*1d40*/  FMNMX3 R81, R64, R85, R84, !PT ;  /* 0x0000005540517276 */ /* 0x000fe40007800054 */
[----:B------:R-:W-:Y:S02]  /*1d50*/  FSEL R56, R56, -INF , P5 ;  /* 0xff80000038387808 */ /* 0x000fe40002800000 */
[C---:B------:R-:W-:Y:S02]  /*1d60*/  ISETP.GE.AND P4, PT, R57.reuse, R105, PT ;  /* 0x000000693900720c */ /* 0x040fe40003f86270 */
[C---:B------:R-:W-:Y:S02]  /*1d70*/  ISETP.GE.AND P5, PT, R57.reuse, R98, PT ;  /* 0x000000623900720c */ /* 0x040fe40003fa6270 */
[----:B------:R-:W-:-:S02]  /*1d80*/  ISETP.GE.AND P2, PT, R57, R97, PT ;  /* 0x000000613900720c */ /* 0x000fc40003f46270 */
[----:B------:R-:W-:Y:S01]  /*1d90*/  ISETP.GE.AND P1, PT, R57, R77, PT ;  /* 0x0000004d3900720c */ /* 0x000fe20003f26270 */
[----:B------:R-:W-:Y:S01]  /*1da0*/  FMUL R57, R66, UR5 ;  /* 0x0000000542397c20 */ /* 0x000fe20008400000 */
[----:B------:R-:W-:Y:S02]  /*1db0*/  FSEL R66, R86, -INF , P0 ;  /* 0xff80000056427808 */ /* 0x000fe40000000000 */
[----:B------:R-:W-:Y:S01]  /*1dc0*/  FMNMX3 R81, R81, R62, R60, !PT ;  /* 0x0000003e51517276 */ /* 0x000fe2000780003c */
[----:B------:R-:W-:Y:S01]  /*1dd0*/  FMUL R97, R102, UR5 ;  /* 0x0000000566617c20 */ /* 0x000fe20008400000 */
[----:B------:R-:W-:Y:S02]  /*1de0*/  FSEL R57, R57, -INF , P3 ;  /* 0xff80000039397808 */ /* 0x000fe40001800000 */
[----:B------:R-:W-:Y:S02]  /*1df0*/  FMNMX3 R81, R81, R55, R66, !PT ;  /* 0x0000003751517276 */ /* 0x000fe40007800042 */
[----:B------:R-:W-:Y:S01]  /*1e00*/  FSEL R64, R67, -INF , P4 ;  /* 0xff80000043407808 */ /* 0x000fe20002000000 */
[----:B------:R-:W-:Y:S01]  /*1e10*/  FADD R67, R58, -R32 ;  /* 0x800000203a437221 */ /* 0x000fe20000000000 */
[----:B------:R-:W-:Y:S01]  /*1e20*/  FMUL R77, R103, UR5 ;  /* 0x00000005674d7c20 */ /* 0x000fe20008400000 */
[----:B------:R-:W-:Y:S01]  /*1e30*/  FMUL R79, R114, UR5 ;  /* 0x00000005724f7c20 */ /* 0x000fe20008400000 */
[----:B------:R-:W-:-:S02]  /*1e40*/  FSEL R97, R97, -INF , P6 ;  /* 0xff80000061617808 */ /* 0x000fc40003000000 */
[----:B------:R-:W-:Y:S01]  /*1e50*/  FMNMX3 R81, R81, R56, R57, !PT ;  /* 0x0000003851517276 */ /* 0x000fe20007800039 */
[----:B------:R-:W-:Y:S01]  /*1e60*/  FMUL R102, R67, 1.4426950216293334961 ;  /* 0x3fb8aa3b43667820 */ /* 0x000fe20000400000 */
[----:B------:R-:W-:Y:S01]  /*1e70*/  FMUL R98, R115, UR5 ;  /* 0x0000000573627c20 */ /* 0x000fe20008400000 */
[----:B------:R-:W-:Y:S01]  /*1e80*/  FADD R67, R76, -R32 ;  /* 0x800000204c437221 */ /* 0x000fe20000000000 */
[----:B------:R-:W-:Y:S02]  /*1e90*/  FSEL R77, R77, -INF , P5 ;  /* 0xff8000004d4d7808 */ /* 0x000fe40002800000 */
[----:B------:R-:W-:Y:S02]  /*1ea0*/  FSEL R79, R79, -INF , P2 ;  /* 0xff8000004f4f7808 */ /* 0x000fe40001000000 */
[----:B------:R-:W-:Y:S01]  /*1eb0*/  FMNMX3 R76, R81, R64, R97, !PT ;  /* 0x00000040514c7276 */ /* 0x000fe20007800061 */
[----:B------:R-:W-:Y:S01]  /*1ec0*/  FMUL R81, R67, 1.4426950216293334961 ;  /* 0x3fb8aa3b43517820 */ /* 0x000fe20000400000 */
[----:B------:R-:W-:-:S02]  /*1ed0*/  FSEL R98, R98, -INF , P1 ;  /* 0xff80000062627808 */ /* 0x000fc40000800000 */
[----:B------:R-:W-:Y:S01]  /*1ee0*/  FMNMX3 R67, R76, R77, R79, !PT ;  /* 0x0000004d4c437276 */ /* 0x000fe2000780004f */
[----:B------:R-:W-:-:S03]  /*1ef0*/  FADD R36, R36, -R32 ;  /* 0x8000002024247221 */ /* 0x000fc60000000000 */
[----:B------:R-:W-:Y:S01]  /*1f00*/  FMNMX R67, R98, R67, !PT ;  /* 0x0000004362437209 */ /* 0x000fe20007800000 */
[----:B------:R-:W-:-:S04]  /*1f10*/  FMUL R86, R36, 1.4426950216293334961 ;  /* 0x3fb8aa3b24567820 */ /* 0x000fc80000400000 */
[----:B------:R-:W0:Y:S01]  /*1f20*/  SHFL.BFLY PT, R36, R67, 0x2, 0x1f ;  /* 0x0c401f0043247f89 */ /* 0x000e2200000e0000 */
[--C-:B------:R-:W-:Y:S01]  /*1f30*/  FADD R33, R33, -R32.reuse ;  /* 0x8000002021217221 */ /* 0x100fe20000000000 */
[--C-:B------:R-:W-:Y:S01]  /*1f40*/  FADD R80, R80, -R32.reuse ;  /* 0x8000002050507221 */ /* 0x100fe20000000000 */
[--C-:B------:R-:W-:Y:S01]  /*1f50*/  FADD R35, R35, -R32.reuse ;  /* 0x8000002023237221 */ /* 0x100fe20000000000 */
[----:B----4-:R-:W-:Y:S01]  /*1f60*/  STS.U16 [R0+UR6], R40 ;  /* 0x0000002800007988 */ /* 0x010fe20008000406 */
[----:B------:R-:W-:Y:S01]  /*1f70*/  FMUL R96, R33, 1.4426950216293334961 ;  /* 0x3fb8aa3b21607820 */ /* 0x000fe20000400000 */
[--C-:B------:R-:W-:Y:S02]  /*1f80*/  FADD R78, R63, -R32.reuse ;  /* 0x800000203f4e7221 */ /* 0x100fe40000000000 */
[----:B--2---:R-:W-:Y:S01]  /*1f90*/  STS.U16 [R0+UR6+0x800], R48 ;  /* 0x0008003000007988 */ /* 0x004fe20008000406 */
[----:B------:R1:W-:Y:S03]  /*1fa0*/  MUFU.EX2 R63, R82 ;  /* 0x00000052003f7308 */ /* 0x0003e60000000800 */
[----:B------:R-:W-:Y:S01]  /*1fb0*/  STS.U16 [R0+UR6+0x400], R46 ;  /* 0x0004002e00007988 */ /* 0x000fe20008000406 */
[----:B-1----:R-:W-:Y:S01]  /*1fc0*/  FMUL R82, R80, 1.4426950216293334961 ;  /* 0x3fb8aa3b50527820 */ /* 0x002fe20000400000 */
[----:B------:R-:W-:Y:S01]  /*1fd0*/  FMUL R80, R35, 1.4426950216293334961 ;  /* 0x3fb8aa3b23507820 */ /* 0x000fe20000400000 */
[----:B0-----:R-:W-:Y:S01]  /*1fe0*/  FMNMX R33, R67, R36, !PT ;  /* 0x0000002443217209 */ /* 0x001fe20007800000 */
[----:B---3--:R0:W-:Y:S04]  /*1ff0*/  STS.U16 [R0+UR6+0xc00], R34 ;  /* 0x000c002200007988 */ /* 0x0081e80008000406 */
[----:B------:R-:W-:Y:S04]  /*2000*/  STS.U16 [R160+UR6+0x100], R44 ;  /* 0x0001002ca0007988 */ /* 0x000fe80008000406 */
[----:B------:R-:W-:Y:S04]  /*2010*/  STS.U16 [R160+UR6+0x500], R47 ;  /* 0x0005002fa0007988 */ /* 0x000fe80008000406 */
[----:B------:R-:W-:Y:S04]  /*2020*/  STS.U16 [R160+UR6+0x900], R51 ;  /* 0x00090033a0007988 */ /* 0x000fe80008000406 */
[----:B------:R-:W-:Y:S04]  /*2030*/  STS.U16 [R160+UR6+0xd00], R50 ;  /* 0x000d0032a0007988 */ /* 0x000fe80008000406 */
[----:B------:R-:W-:Y:S04]  /*2040*/  STS.U16 [R162+UR6+0x200], R45 ;  /* 0x0002002da2007988 */ /* 0x000fe80008000406 */
[----:B-----5:R-:W-:Y:S04]  /*2050*/  STS.U16 [R162+UR6+0x600], R49 ;  /* 0x00060031a2007988 */ /* 0x020fe80008000406 */
[----:B------:R-:W-:Y:S04]  /*2060*/  STS.U16 [R162+UR6+0xa00], R53 ;  /* 0x000a0035a2007988 */ /* 0x000fe80008000406 */
[----:B------:R-:W-:Y:S04]  /*2070*/  STS.U16 [R162+UR6+0xe00], R54 ;  /* 0x000e0036a2007988 */ /* 0x000fe80008000406 */
[----:B------:R-:W-:Y:S04]  /*2080*/  STS.U16 [R161+UR6+0x300], R41 ;  /* 0x00030029a1007988 */ /* 0x000fe80008000406 */
[----:B------:R-:W-:Y:S04]  /*2090*/  STS.U16 [R161+UR6+0x700], R52 ;  /* 0x00070034a1007988 */ /* 0x000fe80008000406 */
[----:B------:R-:W-:Y:S04]  /*20a0*/  STS.U16 [R161+UR6+0xb00], R42 ;  /* 0x000b002aa1007988 */ /* 0x000fe80008000406 */
[----:B------:R-:W-:Y:S04]  /*20b0*/  STS.U16 [R161+UR6+0xf00], R43 ;  /* 0x000f002ba1007988 */ /* 0x000fe80008000406 */
[----:B------:R-:W1:Y:S01]  /*20c0*/  SHFL.BFLY PT, R35, R33, 0x1, 0x1f ;  /* 0x0c201f0021237f89 */ /* 0x000e6200000e0000 */
[--C-:B------:R-:W-:Y:S01]  /*20d0*/  FADD R38, R38, -R32.reuse ;  /* 0x8000002026267221 */ /* 0x100fe20000000000 */
[----:B------:R-:W-:Y:S01]  /*20e0*/  LOP3.LUT R108, R164, 0x7, RZ, 0xc0, !PT ;  /* 0x00000007a46c7812 */ /* 0x000fe200078ec0ff */
[----:B------:R-:W-:-:S02]  /*20f0*/  FADD R99, R99, -R32 ;  /* 0x8000002063637221 */ /* 0x000fc40000000000 */
[----:B------:R-:W-:Y:S02]  /*2100*/  FMUL R38, R38, 1.4426950216293334961 ;  /* 0x3fb8aa3b26267820 */ /* 0x000fe40000400000 */
[----:B0-----:R-:W-:Y:S02]  /*2110*/  IMAD R34, R108, 0x90, RZ ;  /* 0x000000906c227824 */ /* 0x001fe400078e02ff */
[----:B------:R0:W-:Y:S01]  /*2120*/  MUFU.EX2 R83, R38 ;  /* 0x0000002600537308 */ /* 0x0001e20000000800 */
[----:B------:R-:W-:Y:S01]  /*2130*/  FADD R37, R37, -R32 ;  /* 0x8000002025257221 */ /* 0x000fe20000000000 */
[----:B0-----:R-:W-:Y:S01]  /*2140*/  FMUL R38, R99, 1.4426950216293334961 ;  /* 0x3fb8aa3b63267820 */ /* 0x001fe20000400000 */
[----:B------:R-:W-:Y:S01]  /*2150*/  LOP3.LUT R99, R34, 0x30, R163, 0x78, !PT ;  /* 0x0000003022637812 */ /* 0x000fe200078e78a3 */
[----:B------:R-:W-:Y:S01]  /*2160*/  BAR.SYNC.DEFER_BLOCKING 0x0 ;  /* 0x0000000000007b1d */ /* 0x000fe20000010000 */
[----:B------:R-:W-:Y:S01]  /*2170*/  FMUL R78, R78, 1.4426950216293334961 ;  /* 0x3fb8aa3b4e4e7820 */ /* 0x000fe20000400000 */
[----:B-1----:R-:W-:Y:S01]  /*2180*/  FMNMX3 R33, R33, R35, R126, !PT ;  /* 0x0000002321217276 */ /* 0x002fe2000780007e */
[----:B------:R-:W-:Y:S01]  /*2190*/  FMUL R37, R37, 1.4426950216293334961 ;  /* 0x3fb8aa3b25257820 */ /* 0x000fe20000400000 */
[--C-:B------:R-:W-:Y:S01]  /*21a0*/  FADD R39, R39, -R32.reuse ;  /* 0x8000002027277221 */ /* 0x100fe20000000000 */
[--C-:B------:R-:W-:Y:S01]  /*21b0*/  FADD R65, R65, -R32.reuse ;  /* 0x8000002041417221 */ /* 0x100fe20000000000 */
[----:B------:R-:W-:Y:S01]  /*21c0*/  FADD R59, R59, -R32 ;  /* 0x800000203b3b7221 */ /* 0x000fe20000000000 */
[----:B------:R-:W-:Y:S01]  /*21d0*/  FADD R35, -R32, R127 ;  /* 0x0000007f20237221 */ /* 0x000fe20000000100 */
[--C-:B------:R-:W-:Y:S01]  /*21e0*/  FADD R104, R104, -R33.reuse ;  /* 0x8000002168687221 */ /* 0x100fe20000000000 */
[--C-:B------:R-:W-:Y:S01]  /*21f0*/  FADD R101, R101, -R33.reuse ;  /* 0x8000002165657221 */ /* 0x100fe20000000000 */
[----:B------:R-:W-:Y:S01]  /*2200*/  FADD R34, -R33, R126 ;  /* 0x0000007e21227221 */ /* 0x000fe20000000100 */
[----:B------:R-:W-:Y:S01]  /*2210*/  MUFU.EX2 R58, R78 ;  /* 0x0000004e003a7308 */ /* 0x000fe20000000800 */
[--C-:B------:R-:W-:Y:S01]  /*2220*/  FADD R87, R87, -R33.reuse ;  /* 0x8000002157577221 */ /* 0x100fe20000000000 */
[----:B------:R-:W-:Y:S01]  /*2230*/  FADD R85, R85, -R33 ;  /* 0x8000002155557221 */ /* 0x000fe20000000000 */
[----:B------:R-:W0:Y:S05]  /*2240*/  LDSM.16.M88.4 R44, [R99+UR6] ;  /* 0x00000006632c783b */ /* 0x000e2a0008000200 */
[----:B------:R1:W-:Y:S01]  /*2250*/  MUFU.EX2 R76, R81 ;  /* 0x00000051004c7308 */ /* 0x0003e20000000800 */
[----:B------:R-:W-:Y:S01]  /*2260*/  FMUL R35, R35, 1.4426950216293334961 ;  /* 0x3fb8aa3b23237820 */ /* 0x000fe20000400000 */
[----:B------:R-:W-:Y:S01]  /*2270*/  FMUL R34, R34, 1.4426950216293334961 ;  /* 0x3fb8aa3b22227820 */ /* 0x000fe20000400000 */
[----:B------:R-:W-:Y:S01]  /*2280*/  FMUL R87, R87, 1.4426950216293334961 ;  /* 0x3fb8aa3b57577820 */ /* 0x000fe20000400000 */
[----:B------:R-:W-:Y:S01]  /*2290*/  FMUL R85, R85, 1.4426950216293334961 ;  /* 0x3fb8aa3b55557820 */ /* 0x000fe20000400000 */
[----:B------:R-:W2:Y:S03]  /*22a0*/  LDSM.16.M88.4 R40, [R99+UR6+0x400] ;  /* 0x000400066328783b */ /* 0x000ea60008000200 */
[----:B------:R3:W-:Y:S01]  /*22b0*/  MUFU.EX2 R78, R37 ;  /* 0x00000025004e7308 */ /* 0x0007e20000000800 */
[----:B-1----:R-:W-:Y:S01]  /*22c0*/  FMUL R81, R39, 1.4426950216293334961 ;  /* 0x3fb8aa3b27517820 */ /* 0x002fe20000400000 */
[----:B------:R-:W-:Y:S01]  /*22d0*/  FMUL R39, R65, 1.4426950216293334961 ;  /* 0x3fb8aa3b41277820 */ /* 0x000fe20000400000 */
[----:B------:R-:W-:Y:S01]  /*22e0*/  FMUL R65, R101, 1.4426950216293334961 ;  /* 0x3fb8aa3b65417820 */ /* 0x000fe20000400000 */
[----:B---3--:R-:W-:Y:S01]  /*22f0*/  FMUL R37, R59, 1.4426950216293334961 ;  /* 0x3fb8aa3b3b257820 */ /* 0x008fe20000400000 */
[----:B------:R-:W-:-:S03]  /*2300*/  FMUL R59, R104, 1.4426950216293334961 ;  /* 0x3fb8aa3b683b7820 */ /* 0x000fc60000400000 */
[----:B------:R-:W1:Y:S08]  /*2310*/  MUFU.EX2 R61, R61 ;  /* 0x0000003d003d7308 */ /* 0x000e700000000800 */
[----:B------:R-:W-:Y:S08]  /*2320*/  MUFU.EX2 R102, R102 ;  /* 0x0000006600667308 */ /* 0x000ff00000000800 */
[----:B------:R-:W3:Y:S08]  /*2330*/  MUFU.EX2 R35, R35 ;  /* 0x0000002300237308 */ /* 0x000ef00000000800 */
[----:B------:R-:W-:Y:S08]  /*2340*/  MUFU.EX2 R59, R59 ;  /* 0x0000003b003b7308 */ /* 0x000ff00000000800 */
[----:B------:R-:W4:Y:S08]  /*2350*/  MUFU.EX2 R65, R65 ;  /* 0x0000004100417308 */ /* 0x000f300000000800 */
[----:B------:R-:W-:Y:S08]  /*2360*/  MUFU.EX2 R105, R87 ;  /* 0x0000005700697308 */ /* 0x000ff00000000800 */
[----:B------:R-:W-:Y:S08]  /*2370*/  MUFU.EX2 R106, R85 ;  /* 0x00000055006a7308 */ /* 0x000ff00000000800 */
[----:B------:R-:W5:Y:S01]  /*2380*/  MUFU.EX2 R34, R34 ;  /* 0x0000002200227308 */ /* 0x000f620000000800 */
[--C-:B------:R-:W-:Y:S01]  /*2390*/  FADD R62, R62, -R33.reuse ;  /* 0x800000213e3e7221 */ /* 0x100fe20000000000 */
[----:B------:R-:W-:Y:S01]  /*23a0*/  FADD R100, R100, -R32 ;  /* 0x8000002064647221 */ /* 0x000fe20000000000 */
[----:B------:R-:W-:-:S02]  /*23b0*/  FADD R60, R60, -R33 ;  /* 0x800000213c3c7221 */ /* 0x000fc40000000000 */
[----:B------:R-:W-:Y:S01]  /*23c0*/  FMUL R62, R62, 1.4426950216293334961 ;  /* 0x3fb8aa3b3e3e7820 */ /* 0x000fe20000400000 */
[----:B------:R-:W-:Y:S01]  /*23d0*/  FMUL R36, R100, 1.4426950216293334961 ;  /* 0x3fb8aa3b64247820 */ /* 0x000fe20000400000 */
[----:B------:R-:W-:Y:S01]  /*23e0*/  FADD R55, R55, -R33 ;  /* 0x8000002137377221 */ /* 0x000fe20000000000 */
[----:B------:R-:W-:Y:S01]  /*23f0*/  FMUL R100, R60, 1.4426950216293334961 ;  /* 0x3fb8aa3b3c647820 */ /* 0x000fe20000400000 */
[----:B------:R0:W-:Y:S01]  /*2400*/  MUFU.EX2 R104, R62 ;  /* 0x0000003e00687308 */ /* 0x0001e20000000800 */
[----:B-1----:R-:W-:Y:S01]  /*2410*/  FADD R67, R61, R63 ;  /* 0x0000003f3d437221 */ /* 0x002fe20000000000 */
[----:B------:R-:W-:Y:S01]  /*2420*/  F2FP.BF16.F32.PACK_AB R48, R63, R61 ;  /* 0x0000003d3f30723e */ /* 0x000fe200000010ff */
[C---:B---3--:R-:W-:Y:S01]  /*2430*/  FMUL R60, R35.reuse, R68 ;  /* 0x00000044233c7220 */ /* 0x048fe20000400000 */
[----:B------:R-:W-:Y:S01]  /*2440*/  FMUL R61, R35, R69 ;  /* 0x00000045233d7220 */ /* 0x000fe20000400000 */
[----:B----4-:R-:W-:Y:S02]  /*2450*/  F2FP.BF16.F32.PACK_AB R49, R65, R59 ;  /* 0x0000003b4131723e */ /* 0x010fe400000010ff */
[----:B------:R-:W-:Y:S01]  /*2460*/  F2FP.BF16.F32.PACK_AB R50, R102, R58 ;  /* 0x0000003a6632723e */ /* 0x000fe200000010ff */
[C---:B-----5:R-:W-:Y:S01]  /*2470*/  FMUL R63, R34.reuse, R71 ;  /* 0x00000047223f7220 */ /* 0x060fe20000400000 */
[----:B0-----:R-:W-:Y:S01]  /*2480*/  FMUL R62, R34, R70 ;  /* 0x00000046223e7220 */ /* 0x001fe20000400000 */
[----:B------:R-:W-:Y:S01]  /*2490*/  F2FP.BF16.F32.PACK_AB R51, R106, R105 ;  /* 0x000000696a33723e */ /* 0x000fe200000010ff */
[----:B------:R-:W-:Y:S01]  /*24a0*/  FMUL R101, R55, 1.4426950216293334961 ;  /* 0x3fb8aa3b37657820 */ /* 0x000fe20000400000 */
[--C-:B------:R-:W-:Y:S01]  /*24b0*/  FADD R56, R56, -R33.reuse ;  /* 0x8000002138387221 */ /* 0x100fe20000000000 */
[----:B------:R-:W-:Y:S01]  /*24c0*/  FADD R84, R84, -R33 ;  /* 0x8000002154547221 */ /* 0x000fe20000000000 */
[----:B------:R-:W0:Y:S01]  /*24d0*/  LDSM.16.M88.4 R52, [R99+UR6+0x800] ;  /* 0x000800066334783b */ /* 0x000e220008000200 */
[----:B------:R-:W-:Y:S01]  /*24e0*/  FADD R68, R59, R65 ;  /* 0x000000413b447221 */ /* 0x000fe20000000000 */
[----:B------:R-:W-:Y:S01]  /*24f0*/  FMUL R85, R56, 1.4426950216293334961 ;  /* 0x3fb8aa3b38557820 */ /* 0x000fe20000400000 */
[----:B------:R-:W-:Y:S01]  /*2500*/  HMMA.16816.F32.BF16 R60, R48, R44, R60 ;  /* 0x0000002c303c723c */ /* 0x000fe2000004183c */
[----:B------:R-:W-:Y:S01]  /*2510*/  FMUL R84, R84, 1.4426950216293334961 ;  /* 0x3fb8aa3b54547820 */ /* 0x000fe20000400000 */
[----:B------:R-:W-:Y:S01]  /*2520*/  FADD R69, R58, R67 ;  /* 0x000000433a457221 */ /* 0x000fe20000000000 */
[----:B------:R-:W-:-:S02]  /*2530*/  FADD R44, R57, -R33 ;  /* 0x80000021392c7221 */ /* 0x000fc40000000000 */
[----:B------:R-:W1:Y:S01]  /*2540*/  LDSM.16.M88.4 R56, [R99+UR6+0xc00] ;  /* 0x000c00066338783b */ /* 0x000e620008000200 */
[----:B------:R-:W3:Y:S01]  /*2550*/  MUFU.EX2 R103, R84 ;  /* 0x0000005400677308 */ /* 0x000ee20000000800 */
[----:B------:R-:W-:-:S04]  /*2560*/  FADD R66, R66, -R33 ;  /* 0x8000002142427221 */ /* 0x000fc80000000000 */
[----:B------:R-:W-:-:S03]  /*2570*/  FMUL R66, R66, 1.4426950216293334961 ;  /* 0x3fb8aa3b42427820 */ /* 0x000fc60000400000 */
[----:B------:R-:W4:Y:S01]  /*2580*/  MUFU.EX2 R86, R86 ;  /* 0x0000005600567308 */ /* 0x000f220000000800 */
[----:B------:R-:W-:Y:S01]  /*2590*/  FADD R45, R64, -R33 ;  /* 0x80000021402d7221 */ /* 0x000fe20000000000 */
[C---:B------:R-:W-:Y:S01]  /*25a0*/  FMUL R64, R35.reuse, R88 ;  /* 0x0000005823407220 */ /* 0x040fe20000400000 */
[----:B------:R-:W-:Y:S01]  /*25b0*/  FMUL R65, R35, R89 ;  /* 0x0000005923417220 */ /* 0x000fe20000400000 */
[----:B------:R-:W-:Y:S01]  /*25c0*/  FMUL R67, R34, R91 ;  /* 0x0000005b22437220 */ /* 0x000fe20000400000 */
[----:B------:R-:W-:-:S03]  /*25d0*/  FADD R105, R105, R68 ;  /* 0x0000004469697221 */ /* 0x000fc60000000000 */
[----:B------:R-:W-:Y:S01]  /*25e0*/  MUFU.EX2 R100, R100 ;  /* 0x0000006400647308 */ /* 0x000fe20000000800 */
[----:B------:R-:W-:Y:S01]  /*25f0*/  FADD R71, R102, R69 ;  /* 0x0000004566477221 */ /* 0x000fe20000000000 */
[----:B------:R-:W-:-:S06]  /*2600*/  FADD R106, R106, R105 ;  /* 0x000000696a6a7221 */ /* 0x000fcc0000000000 */
[----:B------:R5:W-:Y:S01]  /*2610*/  MUFU.EX2 R84, R66 ;  /* 0x0000004200547308 */ /* 0x000be20000000800 */
[----:B---3--:R-:W-:Y:S01]  /*2620*/  FADD R91, R103, R106 ;  /* 0x0000006a675b7221 */ /* 0x008fe20000000000 */
[----:B-----5:R-:W-:-:S06]  /*2630*/  FMUL R66, R34, R90 ;  /* 0x0000005a22427220 */ /* 0x020fcc0000400000 */
[----:B------:R-:W3:Y:S08]  /*2640*/  MUFU.EX2 R96, R96 ;  /* 0x0000006000607308 */ /* 0x000ef00000000800 */
[----:B------:R-:W5:Y:S01]  /*2650*/  MUFU.EX2 R101, R101 ;  /* 0x0000006500657308 */ /* 0x000f620000000800 */
[----:B--2---:R-:W-:Y:S01]  /*2660*/  HMMA.16816.F32.BF16 R64, R48, R40, R64 ;  /* 0x000000283040723c */ /* 0x004fe20000041840 */
[----:B------:R-:W-:Y:S01]  /*2670*/  FADD R41, R76, R71 ;  /* 0x000000474c297221 */ /* 0x000fe20000000000 */
[----:B------:R-:W-:-:S05]  /*2680*/  FMUL R44, R44, 1.4426950216293334961 ;  /* 0x3fb8aa3b2c2c7820 */ /* 0x000fca0000400000 */
[----:B------:R-:W2:Y:S01]  /*2690*/  MUFU.EX2 R82, R82 ;  /* 0x0000005200527308 */ /* 0x000ea20000000800 */
[----:B----4-:R-:W-:Y:S01]  /*26a0*/  FADD R89, R86, R41 ;  /* 0x0000002956597221 */ /* 0x010fe20000000000 */
[----:B------:R-:W-:Y:S01]  /*26b0*/  FADD R91, R104, R91 ;  /* 0x0000005b685b7221 */ /* 0x000fe20000000000 */
[----:B------:R-:W-:Y:S01]  /*26c0*/  FADD R40, R97, -R33 ;  /* 0x8000002161287221 */ /* 0x000fe20000000000 */
[----:B------:R-:W-:-:S04]  /*26d0*/  FMUL R45, R45, 1.4426950216293334961 ;  /* 0x3fb8aa3b2d2d7820 */ /* 0x000fc80000400000 */
[----:B------:R-:W4:Y:S01]  /*26e0*/  MUFU.EX2 R85, R85 ;  /* 0x0000005500557308 */ /* 0x000f220000000800 */
[C---:B------:R-:W-:Y:S01]  /*26f0*/  FMUL R68, R35.reuse, R92 ;  /* 0x0000005c23447220 */ /* 0x040fe20000400000 */
[----:B------:R-:W-:Y:S01]  /*2700*/  FMUL R69, R35, R93 ;  /* 0x0000005d23457220 */ /* 0x000fe20000400000 */
[C---:B------:R-:W-:Y:S01]  /*2710*/  FMUL R70, R34.reuse, R94 ;  /* 0x0000005e22467220 */ /* 0x040fe20000400000 */
[----:B------:R-:W-:Y:S01]  /*2720*/  FMUL R71, R34, R95 ;  /* 0x0000005f22477220 */ /* 0x000fe20000400000 */
[----:B------:R-:W-:Y:S01]  /*2730*/  F2FP.BF16.F32.PACK_AB R76, R86, R76 ;  /* 0x0000004c564c723e */ /* 0x000fe200000010ff */
[----:B------:R-:W-:Y:S02]  /*2740*/  FADD R89, R78, R89 ;  /* 0x000000594e597221 */ /* 0x000fe40000000000 */
[----:B------:R-:W0:Y:S01]  /*2750*/  MUFU.EX2 R80, R80 ;  /* 0x0000005000507308 */ /* 0x000e220000000800 */
[----:B------:R-:W-:Y:S01]  /*2760*/  FMUL R86, R40, 1.4426950216293334961 ;  /* 0x3fb8aa3b28567820 */ /* 0x000fe20000400000 */
[----:B------:R-:W-:Y:S01]  /*2770*/  FADD R41, R77, -R33 ;  /* 0x800000214d297221 */ /* 0x000fe20000000000 */
[----:B---3--:R-:W-:-:S05]  /*2780*/  FADD R89, R96, R89 ;  /* 0x0000005960597221 */ /* 0x008fca0000000000 */
[----:B------:R3:W1:Y:S01]  /*2790*/  MUFU.EX2 R87, R44 ;  /* 0x0000002c00577308 */ /* 0x0006620000000800 */
[C---:B------:R-:W-:Y:S01]  /*27a0*/  FMUL R72, R35.reuse, R72 ;  /* 0x0000004823487220 */ /* 0x040fe20000400000 */
[----:B------:R-:W-:Y:S01]  /*27b0*/  FMUL R73, R35, R73 ;  /* 0x0000004923497220 */ /* 0x000fe20000400000 */
[C---:B------:R-:W-:Y:S01]  /*27c0*/  FMUL R74, R34.reuse, R74 ;  /* 0x0000004a224a7220 */ /* 0x040fe20000400000 */
[----:B------:R-:W-:Y:S01]  /*27d0*/  FMUL R75, R34, R75 ;  /* 0x0000004b224b7220 */ /* 0x000fe20000400000 */
[----:B---3--:R-:W-:-:S03]  /*27e0*/  FADD R44, R100, R91 ;  /* 0x0000005b642c7221 */ /* 0x008fc60000000000 */
[----:B------:R-:W3:Y:S01]  /*27f0*/  MUFU.EX2 R81, R81 ;  /* 0x0000005100517308 */ /* 0x000ee20000000800 */
[----:B0-----:R-:W-:Y:S01]  /*2800*/  HMMA.16816.F32.BF16 R68, R48, R52, R68 ;  /* 0x000000343044723c */ /* 0x001fe20000041844 */
[----:B------:R-:W-:Y:S01]  /*2810*/  FMUL R41, R41, 1.4426950216293334961 ;  /* 0x3fb8aa3b29297820 */ /* 0x000fe20000400000 */
[----:B------:R-:W-:-:S05]  /*2820*/  FADD R40, R79, -R33 ;  /* 0x800000214f287221 */ /* 0x000fca0000000000 */
[----:B------:R5:W0:Y:S01]  /*2830*/  MUFU.EX2 R97, R45 ;  /* 0x0000002d00617308 */ /* 0x000a220000000800 */
[----:B------:R-:W-:Y:S01]  /*2840*/  FADD R98, R98, -R33 ;  /* 0x8000002162627221 */ /* 0x000fe20000000000 */
[----:B------:R-:W-:Y:S01]  /*2850*/  F2FP.BF16.F32.PACK_AB R78, R96, R78 ;  /* 0x0000004e604e723e */ /* 0x000fe200000010ff */
[----:B-----5:R-:W-:-:S05]  /*2860*/  FADD R45, R101, R44 ;  /* 0x0000002c652d7221 */ /* 0x020fca0000000000 */
[----:B------:R-:W5:Y:S01]  /*2870*/  MUFU.EX2 R39, R39 ;  /* 0x0000002700277308 */ /* 0x000f620000000800 */
[----:B--2---:R-:W-:Y:S01]  /*2880*/  FADD R44, R82, R89 ;  /* 0x00000059522c7221 */ /* 0x004fe20000000000 */
[----:B------:R-:W-:Y:S01]  /*2890*/  FADD R52, R84, R45 ;  /* 0x0000002d54347221 */ /* 0x000fe20000000000 */
[----:B------:R-:W-:-:S05]  /*28a0*/  FMUL R40, R40, 1.4426950216293334961 ;  /* 0x3fb8aa3b28287820 */ /* 0x000fca0000400000 */
[----:B------:R-:W2:Y:S01]  /*28b0*/  MUFU.EX2 R86, R86 ;  /* 0x0000005600567308 */ /* 0x000ea20000000800 */
[----:B-1----:R-:W-:Y:S01]  /*28c0*/  HMMA.16816.F32.BF16 R48, R48, R56, R72 ;  /* 0x000000383030723c */ /* 0x002fe20000041848 */
[----:B------:R-:W-:Y:S01]  /*28d0*/  FADD R45, R83, R44 ;  /* 0x0000002c532d7221 */ /* 0x000fe20000000000 */
[----:B----4-:R-:W-:Y:S01]  /*28e0*/  FADD R52, R85, R52 ;  /* 0x0000003455347221 */ /* 0x010fe20000000000 */
[----:B------:R-:W-:-:S04]  /*28f0*/  FMUL R57, R98, 1.4426950216293334961 ;  /* 0x3fb8aa3b62397820 */ /* 0x000fc80000400000 */
[----:B------:R-:W1:Y:S01]  /*2900*/  MUFU.EX2 R38, R38 ;  /* 0x0000002600267308 */ /* 0x000e620000000800 */
[----:B------:R-:W-:Y:S01]  /*2910*/  FADD R72, R80, R45 ;  /* 0x0000002d50487221 */ /* 0x000fe20000000000 */
[----:B------:R-:W-:-:S06]  /*2920*/  FADD R52, R87, R52 ;  /* 0x0000003457347221 */ /* 0x000fcc0000000000 */
[----:B------:R0:W4:Y:S01]  /*2930*/  MUFU.EX2 R96, R41 ;  /* 0x0000002900607308 */ /* 0x0001220000000800 */
[----:B---3--:R-:W-:Y:S01]  /*2940*/  FADD R72, R81, R72 ;  /* 0x0000004851487221 */ /* 0x008fe20000000000 */
[----:B------:R-:W-:-:S06]  /*2950*/  F2FP.BF16.F32.PACK_AB R77, R104, R103 ;  /* 0x00000067684d723e */ /* 0x000fcc00000010ff */
[----:B------:R-:W3:Y:S01]  /*2960*/  MUFU.EX2 R36, R36 ;  /* 0x0000002400247308 */ /* 0x000ee20000000800 */
[----:B0-----:R-:W-:Y:S01]  /*2970*/  FADD R41, R97, R52 ;  /* 0x0000003461297221 */ /* 0x001fe20000000000 */
[----:B------:R-:W-:-:S06]  /*2980*/  F2FP.BF16.F32.PACK_AB R79, R101, R100 ;  /* 0x00000064654f723e */ /* 0x000fcc00000010ff */
[----:B------:R-:W0:Y:S01]  /*2990*/  MUFU.EX2 R56, R40 ;  /* 0x0000002800387308 */ /* 0x000e220000000800 */
[----:B------:R-:W-:Y:S01]  /*29a0*/  LOP3.LUT R102, R99, 0x40, RZ, 0x3c, !PT ;  /* 0x0000004063667812 */ /* 0x000fe200078e3cff */
[----:B-----5:R-:W-:Y:S01]  /*29b0*/  FADD R53, R39, R72 ;  /* 0x0000004827357221 */ /* 0x020fe20000000000 */
[----:B--2---:R-:W-:-:S05]  /*29c0*/  FADD R41, R86, R41 ;  /* 0x0000002956297221 */ /* 0x004fca0000000000 */
[----:B------:R-:W2:Y:S08]  /*29d0*/  MUFU.EX2 R37, R37 ;  /* 0x0000002500257308 */ /* 0x000eb00000000800 */
[----:B------:R-:W5:Y:S01]  /*29e0*/  MUFU.EX2 R57, R57 ;  /* 0x0000003900397308 */ /* 0x000f620000000800 */
[----:B------:R-:W-:Y:S01]  /*29f0*/  HMMA.16816.F32.BF16 R60, R76, R46, R60 ;  /* 0x0000002e4c3c723c */ /* 0x000fe2000004183c */
[----:B-1----:R-:W-:Y:S01]  /*2a00*/  FADD R53, R38, R53 ;  /* 0x0000003526357221 */ /* 0x002fe20000000000 */
[----:B----4-:R-:W-:Y:S01]  /*2a10*/  FADD R41, R96, R41 ;  /* 0x0000002960297221 */ /* 0x010fe20000000000 */
[----:B------:R-:W-:Y:S02]  /*2a20*/  LDSM.16.M88.4 R44, [R102+UR6] ;  /* 0x00000006662c783b */ /* 0x000fe40008000200 */
[----:B---3--:R-:W-:Y:S01]  /*2a30*/  FADD R98, R36, R53 ;  /* 0x0000003524627221 */ /* 0x008fe20000000000 */
[----:B0-----:R-:W-:Y:S01]  /*2a40*/  FADD R40, R56, R41 ;  /* 0x0000002938287221 */ /* 0x001fe20000000000 */
[----:B------:R-:W-:Y:S02]  /*2a50*/  LDSM.16.M88.4 R88, [R102+UR6+0x400] ;  /* 0x000400066658783b */ /* 0x000fe40008000200 */
[----:B--2---:R-:W-:-:S02]  /*2a60*/  FADD R98, R37, R98 ;  /* 0x0000006225627221 */ /* 0x004fc40000000000 */
[----:B------:R-:W-:Y:S04]  /*2a70*/  LDSM.16.M88.4 R92, [R102+UR6+0x800] ;  /* 0x00080006665c783b */ /* 0x000fe80008000200 */
[----:B------:R-:W-:Y:S01]  /*2a80*/  LDSM.16.M88.4 R72, [R102+UR6+0xc00] ;  /* 0x000c00066648783b */ /* 0x000fe20008000200 */
[----:B-----5:R-:W-:-:S03]  /*2a90*/  FADD R99, R57, R40 ;  /* 0x0000002839637221 */ /* 0x020fc60000000000 */
[----:B------:R-:W0:Y:S04]  /*2aa0*/  SHFL.BFLY PT, R101, R98, 0x2, 0x1f ;  /* 0x0c401f0062657f89 */ /* 0x000e2800000e0000 */
[----:B------:R-:W1:Y:S01]  /*2ab0*/  SHFL.BFLY PT, R100, R99, 0x2, 0x1f ;  /* 0x0c401f0063647f89 */ /* 0x000e6200000e0000 */
[----:B------:R-:W2:Y:S01]  /*2ac0*/  S2R R107, SR_CTAID.X ;  /* 0x00000000006b7919 */ /* 0x000ea20000002500 */
[----:B------:R-:W-:Y:S01]  /*2ad0*/  HMMA.16816.F32.BF16 R64, R76, R42, R64 ;  /* 0x0000002a4c40723c */ /* 0x000fe20000041840 */
[----:B------:R-:W-:-:S07]  /*2ae0*/  F2FP.BF16.F32.PACK_AB R40, R83, R82 ;  /* 0x000000525328723e */ /* 0x000fce00000010ff */
[----:B------:R-:W-:Y:S01]  /*2af0*/  HMMA.16816.F32.BF16 R68, R76, R54, R68 ;  /* 0x000000364c44723c */ /* 0x000fe20000041844 */
[----:B------:R-:W-:-:S07]  /*2b00*/  F2FP.BF16.F32.PACK_AB R41, R85, R84 ;  /* 0x000000545529723e */ /* 0x000fce00000010ff */
[----:B------:R-:W-:Y:S01]  /*2b10*/  HMMA.16816.F32.BF16 R48, R76, R58, R48 ;  /* 0x0000003a4c30723c */ /* 0x000fe20000041830 */
[----:B------:R-:W-:Y:S02]  /*2b20*/  F2FP.BF16.F32.PACK_AB R42, R81, R80 ;  /* 0x00000050512a723e */ /* 0x000fe400000010ff */
[----:B------:R-:W-:Y:S01]  /*2b30*/  F2FP.BF16.F32.PACK_AB R43, R97, R87 ;  /* 0x00000057612b723e */ /* 0x000fe200000010ff */
[----:B0-----:R-:W-:Y:S01]  /*2b40*/  FADD R101, R98, R101 ;  /* 0x0000006562657221 */ /* 0x001fe20000000000 */
[----:B-1----:R-:W-:-:S05]  /*2b50*/  FADD R100, R99, R100 ;  /* 0x0000006463647221 */ /* 0x002fca0000000000 */
[C---:B------:R-:W-:Y:S01]  /*2b60*/  HMMA.16816.F32.BF16 R60, R40.reuse, R44, R60 ;  /* 0x0000002c283c723c */ /* 0x040fe2000004183c */
[----:B------:R-:W0:Y:S04]  /*2b70*/  SHFL.BFLY PT, R44, R101, 0x1, 0x1f ;  /* 0x0c201f00652c7f89 */ /* 0x000e2800000e0000 */
[----:B------:R-:W1:Y:S01]  /*2b80*/  SHFL.BFLY PT, R45, R100, 0x1, 0x1f ;  /* 0x0c201f00642d7f89 */ /* 0x000e6200000e0000 */
[----:B--2---:R-:W-:Y:S02]  /*2b90*/  IMAD.SHL.U32 R107, R107, 0x20, RZ ;  /* 0x000000206b6b7824 */ /* 0x004fe400078e00ff */
[----:B------:R-:W-:Y:S01]  /*2ba0*/  HMMA.16816.F32.BF16 R64, R40, R88, R64 ;  /* 0x000000582840723c */ /* 0x000fe20000041840 */
[----:B------:R-:W-:Y:S02]  /*2bb0*/  UIADD3 UR4, UPT, UPT, UR4, 0x40, URZ ;  /* 0x0000004004047890 */ /* 0x000fe4000fffe0ff */
[----:B------:R-:W-:-:S05]  /*2bc0*/  IADD3 R107, PT, PT, R107, 0x20, RZ ;  /* 0x000000206b6b7810 */ /* 0x000fca0007ffe0ff */
[C---:B------:R-:W-:Y:S08]  /*2bd0*/  HMMA.16816.F32.BF16 R52, R40.reuse, R92, R68 ;  /* 0x0000005c2834723c */ /* 0x040ff00000041844 */
[----:B------:R-:W-:Y:S01]  /*2be0*/  HMMA.16816.F32.BF16 R48, R40, R72, R48 ;  /* 0x000000482830723c */ /* 0x000fe20000041830 */
[----:B------:R-:W-:Y:S02]  /*2bf0*/  ISETP.LE.AND P0, PT, R107, UR4, PT ;  /* 0x000000046b007c0c */ /* 0x000fe4000bf03270 */
[----:B------:R-:W-:-:S02]  /*2c00*/  F2FP.BF16.F32.PACK_AB R40, R38, R39 ;  /* 0x000000272628723e */ /* 0x000fc400000010ff */
[----:B------:R-:W-:Y:S02]  /*2c10*/  F2FP.BF16.F32.PACK_AB R41, R96, R86 ;  /* 0x000000566029723e */ /* 0x000fe400000010ff */
[----:B------:R-:W-:Y:S02]  /*2c20*/  F2FP.BF16.F32.PACK_AB R42, R37, R36 ;  /* 0x00000024252a723e */ /* 0x000fe400000010ff */
[----:B------:R-:W-:Y:S01]  /*2c30*/  F2FP.BF16.F32.PACK_AB R43, R57, R56 ;  /* 0x00000038392b723e */ /* 0x000fe200000010ff */
[----:B0-----:R-:W-:Y:S01]  /*2c40*/  FADD R44, R101, R44 ;  /* 0x0000002c652c7221 */ /* 0x001fe20000000000 */
[----:B-1----:R-:W-:Y:S01]  /*2c50*/  FADD R45, R100, R45 ;  /* 0x0000002d642d7221 */ /* 0x002fe20000000000 */
[----:B------:R-:W-:Y:S01]  /*2c60*/  IMAD R3, R159, 0x40, R3 ;  /* 0x000000409f037824 */ /* 0x000fe200078e0203 */
[----:B------:R-:W-:-:S03]  /*2c70*/  LEA R6, R5, R6, 0x6 ;  /* 0x0000000605067211 */ /* 0x000fc600078e30ff */
[----:B------:R-:W-:Y:S01]  /*2c80*/  HMMA.16816.F32.BF16 R68, R40, R46, R60 ;  /* 0x0000002e2844723c */ /* 0x000fe2000004183c */
[----:B------:R-:W-:Y:S01]  /*2c90*/  FFMA R4, R35, R4, R44 ;  /* 0x0000000423047223 */ /* 0x000fe2000000002c */
[----:B------:R-:W-:Y:S01]  /*2ca0*/  FFMA R7, R34, R7, R45 ;  /* 0x0000000722077223 */ /* 0x000fe2000000002d */
[----:B------:R-:W-:Y:S01]  /*2cb0*/  IMAD.MOV.U32 R127, RZ, RZ, R32 ;  /* 0x000000ffff7f7224 */ /* 0x000fe200078e0020 */
[----:B------:R-:W-:-:S04]  /*2cc0*/  MOV R126, R33 ;  /* 0x00000021007e7202 */ /* 0x000fc80000000f00 */
[C---:B------:R-:W-:Y:S08]  /*2cd0*/  HMMA.16816.F32.BF16 R88, R40.reuse, R90, R64 ;  /* 0x0000005a2858723c */ /* 0x040ff00000041840 */
[C---:B------:R-:W-:Y:S08]  /*2ce0*/  HMMA.16816.F32.BF16 R92, R40.reuse, R94, R52 ;  /* 0x0000005e285c723c */ /* 0x040ff00000041834 */
[----:B------:R-:W-:Y:S01]  /*2cf0*/  HMMA.16816.F32.BF16 R72, R40, R74, R48 ;  /* 0x0000004a2848723c */ /* 0x000fe20000041830 */
[----:B------:R-:W-:-:S04]  /*2d00*/  NOP ;  /* 0x0000000000007918 */ /* 0x000fc80000000000 */
[----:B------:R-:W-:-:S15]  /*2d10*/  @!P0 BRA `(.L_x_1) ;  /* 0xffffffe0007c8947 */ /* 0x000fde000383ffff */
.L_x_0:
[C---:B------:R-:W-:Y:S01]  /*2d20*/  IMAD.SHL.U32 R0, R164.reuse, 0x4, RZ ;  /* 0x00000004a4007824 */ /* 0x040fe200078e00ff */
[C---:B------:R-:W-:Y:S01]  /*2d30*/  SHF.L.U32 R2, R164.reuse, 0x3, RZ ;  /* 0x00000003a4027819 */ /* 0x040fe200000006ff */
[C---:B-1----:R-:W-:Y:S01]  /*2d40*/  IMAD.SHL.U32 R3, R164.reuse, 0x40, RZ ;  /* 0x00000040a4037824 */ /* 0x042fe200078e00ff */
[----:B------:R-:W-:Y:S01]  /*2d50*/  LOP3.LUT R8, R164, 0x7, RZ, 0xc0, !PT ;  /* 0x00000007a4087812 */ /* 0x000fe200078ec0ff */
[----:B------:R-:W-:Y:S01]  /*2d60*/  IMAD.MOV.U32 R13, RZ, RZ, R4 ;  /* 0x000000ffff0d7224 */ /* 0x000fe200078e0004 */
[----:B------:R-:W-:Y:S01]  /*2d70*/  LOP3.LUT R0, R0, 0xb8, RZ, 0xc0, !PT ;  /* 0x000000b800007812 */ /* 0x000fe200078ec0ff */
[----:B------:R-:W-:Y:S01]  /*2d80*/  BAR.SYNC.DEFER_BLOCKING 0x0 ;  /* 0x0000000000007b1d */ /* 0x000fe20000010000 */
[----:B------:R-:W-:Y:S02]  /*2d90*/  LOP3.LUT R2, R2, 0x180, RZ, 0xc0, !PT ;  /* 0x0000018002027812 */ /* 0x000fe400078ec0ff */
[----:B------:R-:W-:Y:S01]  /*2da0*/  LOP3.LUT R5, R0, 0x40, R3, 0xf8, !PT ;  /* 0x0000004000057812 */ /* 0x000fe200078ef803 */
[C---:B------:R-:W-:Y:S01]  /*2db0*/  FMUL R0, R13.reuse, 8388608 ;  /* 0x4b0000000d007820 */ /* 0x040fe20000400000 */
[----:B------:R-:W-:-:S03]  /*2dc0*/  FSETP.GEU.AND P1, PT, R13, 1.175494350822287508e-38, PT ;  /* 0x008000000d00780b */ /* 0x000fc60003f2e000 */
[----:B------:R-:W0:Y:S01]  /*2dd0*/  LDC R28, c[0x0][0x3e8] ;  /* 0x0000fa00ff1c7b82 */ /* 0x000e220000000800 */
[----:B------:R-:W-:Y:S01]  /*2de0*/  MOV R11, R7 ;  /* 0x00000007000b7202 */ /* 0x000fe20000000f00 */
[----:B------:R-:W1:Y:S01]  /*2df0*/  LDCU.64 UR4, c[0x0][0x3e0] ;  /* 0x00007c00ff0477ac */ /* 0x000e620008000a00 */
[----:B------:R-:W-:Y:S02]  /*2e00*/  FSEL R27, R0, R13, !P1 ;  /* 0x0000000d001b7208 */ /* 0x000fe40004800000 */
[----:B------:R-:W-:Y:S01]  /*2e10*/  LEA R9, R8, R2, 0x4 ;  /* 0x0000000208097211 */ /* 0x000fe200078e20ff */
[C---:B------:R-:W-:Y:S01]  /*2e20*/  FMUL R2, R11.reuse, 8388608 ;  /* 0x4b0000000b027820 */ /* 0x040fe20000400000 */
[----:B------:R-:W-:Y:S01]  /*2e30*/  FSETP.GEU.AND P2, PT, R11, 1.175494350822287508e-38, PT ;  /* 0x008000000b00780b */ /* 0x000fe20003f4e000 */
[----:B------:R-:W-:Y:S01]  /*2e40*/  VIADD R0, R27, 0xc0cafb0d ;  /* 0xc0cafb0d1b007836 */ /* 0x000fe20000000000 */
[----:B------:R-:W-:Y:S02]  /*2e50*/  SHF.R.U32.HI R6, RZ, 0x1, R164 ;  /* 0x00000001ff067819 */ /* 0x000fe400000116a4 */
[----:B------:R-:W-:-:S02]  /*2e60*/  FSEL R30, R2, R11, !P2 ;  /* 0x0000000b021e7208 */ /* 0x000fc40005000000 */
[----:B------:R-:W-:Y:S02]  /*2e70*/  LOP3.LUT R2, R0, 0xff800000, RZ, 0xc0, !PT ;  /* 0xff80000000027812 */ /* 0x000fe400078ec0ff */
[----:B------:R-:W-:Y:S02]  /*2e80*/  FSEL R0, RZ, -23, P1 ;  /* 0xc1b80000ff007808 */ /* 0x000fe40000800000 */
[C---:B------:R-:W-:Y:S02]  /*2e90*/  FSETP.GT.AND P1, PT, |R13|.reuse, 8.50705917302346158658e+37, PT ;  /* 0x7e8000000d00780b */ /* 0x040fe40003f24200 */
[----:B------:R-:W-:Y:S01]  /*2ea0*/  SHF.R.S32.HI R4, RZ, 0x4, R164 ;  /* 0x00000004ff047819 */ /* 0x000fe200000114a4 */
[----:B-1----:R-:W-:Y:S01]  /*2eb0*/  UIMAD UR4, UR7, UR4, URZ ;  /* 0x00000004070472a4 */ /* 0x002fe2000f8e02ff */
[----:B------:R-:W-:Y:S02]  /*2ec0*/  FSETP.GEU.AND P3, PT, |R13|, 1.175494350822287508e-38, PT ;  /* 0x008000000d00780b */ /* 0x000fe40003f6e200 */
[----:B------:R-:W-:Y:S01]  /*2ed0*/  LEA R3, R8, UR6, 0x3 ;  /* 0x0000000608037c11 */ /* 0x000fe2000f8e18ff */
[----:B------:R-:W-:Y:S01]  /*2ee0*/  USHF.L.U32 UR8, UR4, 0x1, URZ ;  /* 0x0000000104087899 */ /* 0x000fe200080006ff */
[----:B------:R-:W-:-:S02]  /*2ef0*/  LOP3.LUT R6, R6, 0x4, RZ, 0xc0, !PT ;  /* 0x0000000406067812 */ /* 0x000fc400078ec0ff */
[----:B------:R-:W-:Y:S02]  /*2f00*/  SGXT R4, R4, 0x1 ;  /* 0x000000010404781a */ /* 0x000fe40000000200 */
[----:B------:R-:W-:Y:S01]  /*2f10*/  FSETP.GT.AND P0, PT, |R11|, 8.50705917302346158658e+37, PT ;  /* 0x7e8000000b00780b */ /* 0x000fe20003f04200 */
[----:B------:R-:W-:Y:S01]  /*2f20*/  IMAD.IADD R6, R6, 0x1, R3 ;  /* 0x0000000106067824 */ /* 0x000fe200078e0203 */
[----:B------:R-:W-:Y:S01]  /*2f30*/  LOP3.LUT R3, R164, 0x10, RZ, 0xc0, !PT ;  /* 0x00000010a4037812 */ /* 0x000fe200078ec0ff */
[----:B------:R-:W-:Y:S01]  /*2f40*/  @P1 FMUL R13, R13, 0.25 ;  /* 0x3e8000000d0d1820 */ /* 0x000fe20000400000 */
[----:B------:R-:W-:Y:S01]  /*2f50*/  LOP3.LUT R24, R5, 0x240, R4, 0x78, !PT ;  /* 0x0000024005187812 */ /* 0x000fe200078e7804 */
[----:B------:R-:W-:Y:S01]  /*2f60*/  @P1 FMUL R72, R72, 0.25 ;  /* 0x3e80000048481820 */ /* 0x000fe20000400000 */
[----:B------:R-:W-:Y:S01]  /*2f70*/  FSEL R4, RZ, -23, P2 ;  /* 0xc1b80000ff047808 */ /* 0x000fe20001000000 */
[----:B------:R-:W-:Y:S01]  /*2f80*/  @!P3 FMUL R13, R13, 16777216 ;  /* 0x4b8000000d0db820 */ /* 0x000fe20000400000 */
[----:B------:R-:W-:Y:S01]  /*2f90*/  FSETP.GEU.AND P2, PT, |R11|, 1.175494350822287508e-38, PT ;  /* 0x008000000b00780b */ /* 0x000fe20003f4e200 */
[----:B------:R-:W-:Y:S01]  /*2fa0*/  @P1 FMUL R92, R92, 0.25 ;  /* 0x3e8000005c5c1820 */ /* 0x000fe20000400000 */
[----:B------:R-:W-:Y:S01]  /*2fb0*/  LEA R26, R3, R6, 0x2 ;  /* 0x00000006031a7211 */ /* 0x000fe200078e10ff */
[----:B------:R-:W-:Y:S01]  /*2fc0*/  VIADD R3, R30, 0xc0cafb0d ;  /* 0xc0cafb0d1e037836 */ /* 0x000fe20000000000 */
[----:B------:R-:W-:Y:S01]  /*2fd0*/  LOP3.LUT R9, R9, 0x48, R164, 0x78, !PT ;  /* 0x0000004809097812 */ /* 0x000fe200078e78a4 */
[----:B------:R-:W-:Y:S01]  /*2fe0*/  @P0 FMUL R11, R11, 0.25 ;  /* 0x3e8000000b0b0820 */ /* 0x000fe20000400000 */
[----:B------:R-:W-:Y:S01]  /*2ff0*/  SHF.L.U32 R6, R164, 0x7, RZ ;  /* 0x00000007a4067819 */ /* 0x000fe200000006ff */
[----:B------:R-:W-:Y:S01]  /*3000*/  @!P3 FMUL R72, R72, 16777216 ;  /* 0x4b8000004848b820 */ /* 0x000fe20000400000 */
[----:B------:R-:W-:Y:S01]  /*3010*/  LOP3.LUT R5, R3, 0xff800000, RZ, 0xc0, !PT ;  /* 0xff80000003057812 */ /* 0x000fe200078ec0ff */
[----:B------:R-:W-:Y:S01]  /*3020*/  @!P3 FMUL R92, R92, 16777216 ;  /* 0x4b8000005c5cb820 */ /* 0x000fe20000400000 */
[----:B------:R-:W-:Y:S01]  /*3030*/  LOP3.LUT R25, R9, 0x600, R6, 0xf8, !PT ;  /* 0x0000060009197812 */ /* 0x000fe200078ef806 */
[----:B------:R-:W-:Y:S01]  /*3040*/  @P0 FMUL R75, R75, 0.25 ;  /* 0x3e8000004b4b0820 */ /* 0x000fe20000400000 */
[----:B------:R-:W1:Y:S01]  /*3050*/  MUFU.RCP R9, R13 ;  /* 0x0000000d00097308 */ /* 0x000e620000001000 */
[-C--:B------:R-:W-:Y:S01]  /*3060*/  I2FP.F32.S32 R3, R2.reuse ;  /* 0x0000000200037245 */ /* 0x080fe20000201400 */
[----:B------:R-:W-:Y:S01]  /*3070*/  @!P2 FMUL R11, R11, 16777216 ;  /* 0x4b8000000b0ba820 */ /* 0x000fe20000400000 */
[----:B------:R-:W-:Y:S01]  /*3080*/  @P0 FMUL R74, R74, 0.25 ;  /* 0x3e8000004a4a0820 */ /* 0x000fe20000400000 */
[----:B------:R-:W-:Y:S01]  /*3090*/  @P0 FMUL R95, R95, 0.25 ;  /* 0x3e8000005f5f0820 */ /* 0x000fe20000400000 */
[----:B------:R-:W-:Y:S01]  /*30a0*/  @P0 FMUL R94, R94, 0.25 ;  /* 0x3e8000005e5e0820 */ /* 0x000fe20000400000 */
[----:B------:R-:W-:Y:S01]  /*30b0*/  FFMA.FTZ R0, R3, 1.1920928955078125e-07, R0 ;  /* 0x3400000003007823 */ /* 0x000fe20000010000 */
[----:B------:R-:W-:Y:S01]  /*30c0*/  @P0 FMUL R91, R91, 0.25 ;  /* 0x3e8000005b5b0820 */ /* 0x000fe20000400000 */
[----:B------:R-:W2:Y:S01]  /*30d0*/  MUFU.RCP R3, R11 ;  /* 0x0000000b00037308 */ /* 0x000ea20000001000 */
[----:B------:R-:W-:Y:S01]  /*30e0*/  @P0 FMUL R90, R90, 0.25 ;  /* 0x3e8000005a5a0820 */ /* 0x000fe20000400000 */
[----:B------:R-:W-:Y:S01]  /*30f0*/  @P0 FMUL R71, R71, 0.25 ;  /* 0x3e80000047470820 */ /* 0x000fe20000400000 */
[----:B------:R-:W-:Y:S01]  /*3100*/  @P0 FMUL R70, R70, 0.25 ;  /* 0x3e80000046460820 */ /* 0x000fe20000400000 */
[----:B------:R-:W-:Y:S01]  /*3110*/  IADD3 R2, PT, PT, R27, -R2, RZ ;  /* 0x800000021b027210 */ /* 0x000fe20007ffe0ff */
[----:B------:R-:W-:Y:S01]  /*3120*/  @!P2 FMUL R75, R75, 16777216 ;  /* 0x4b8000004b4ba820 */ /* 0x000fe20000400000 */
[----:B------:R-:W-:Y:S01]  /*3130*/  I2FP.F32.S32 R7, R5 ;  /* 0x0000000500077245 */ /* 0x000fe20000201400 */
[----:B------:R-:W-:-:S02]  /*3140*/  IMAD.IADD R5, R30, 0x1, -R5 ;  /* 0x000000011e057824 */ /* 0x000fc400078e0a05 */
[----:B------:R-:W-:Y:S01]  /*3150*/  @!P2 FMUL R74, R74, 16777216 ;  /* 0x4b8000004a4aa820 */ /* 0x000fe20000400000 */
[C---:B-1----:R-:W-:Y:S01]  /*3160*/  FMUL R6, R9.reuse, R72 ;  /* 0x0000004809067220 */ /* 0x042fe20000400000 */
[----:B------:R-:W-:Y:S01]  /*3170*/  FMUL R13, R9, R92 ;  /* 0x0000005c090d7220 */ /* 0x000fe20000400000 */
[----:B------:R-:W-:Y:S01]  /*3180*/  @!P2 FMUL R95, R95, 16777216 ;  /* 0x4b8000005f5fa820 */ /* 0x000fe20000400000 */
[----:B------:R-:W-:Y:S01]  /*3190*/  @!P2 FMUL R94, R94, 16777216 ;  /* 0x4b8000005e5ea820 */ /* 0x000fe20000400000 */
[----:B------:R-:W-:Y:S01]  /*31a0*/  @!P2 FMUL R91, R91, 16777216 ;  /* 0x4b8000005b5ba820 */ /* 0x000fe20000400000 */
[----:B------:R-:W-:Y:S01]  /*31b0*/  @!P2 FMUL R90, R90, 16777216 ;  /* 0x4b8000005a5aa820 */ /* 0x000fe20000400000 */
[----:B------:R-:W-:Y:S01]  /*31c0*/  F2FP.BF16.F32.PACK_AB R21, R6, R13 ;  /* 0x0000000d0615723e */ /* 0x000fe200000010ff */
[----:B------:R-:W-:Y:S01]  /*31d0*/  @!P2 FMUL R71, R71, 16777216 ;  /* 0x4b8000004747a820 */ /* 0x000fe20000400000 */
[----:B------:R-:W-:Y:S01]  /*31e0*/  @!P2 FMUL R70, R70, 16777216 ;  /* 0x4b8000004646a820 */ /* 0x000fe20000400000 */
[----:B------:R-:W-:Y:S01]  /*31f0*/  MOV R6, 0x3dc6b27f ;  /* 0x3dc6b27f00067802 */ /* 0x000fe20000000f00 */
[----:B------:R-:W-:Y:S01]  /*3200*/  FADD R2, R2, -1 ;  /* 0xbf80000002027421 */ /* 0x000fe20000000000 */
[----:B------:R-:W-:Y:S01]  /*3210*/  FADD R5, R5, -1 ;  /* 0xbf80000005057421 */ /* 0x000fe20000000000 */
[----:B------:R-:W-:Y:S01]  /*3220*/  FFMA.FTZ R4, R7, 1.1920928955078125e-07, R4 ;  /* 0x3400000007047823 */ /* 0x000fe20000010004 */
[C---:B--2---:R-:W-:Y:S01]  /*3230*/  FMUL R7, R3.reuse, R75 ;  /* 0x0000004b03077220 */ /* 0x044fe20000400000 */
[C---:B------:R-:W-:Y:S01]  /*3240*/  FMUL R8, R3.reuse, R74 ;  /* 0x0000004a03087220 */ /* 0x040fe20000400000 */
[C---:B------:R-:W-:Y:S01]  /*3250*/  FMUL R12, R3.reuse, R95 ;  /* 0x0000005f030c7220 */ /* 0x040fe20000400000 */
[C---:B------:R-:W-:Y:S01]  /*3260*/  FMUL R11, R3.reuse, R94 ;  /* 0x0000005e030b7220 */ /* 0x040fe20000400000 */
[C---:B------:R-:W-:Y:S01]  /*3270*/  FMUL R14, R3.reuse, R91 ;  /* 0x0000005b030e7220 */ /* 0x040fe20000400000 */
[C---:B------:R-:W-:Y:S01]  /*3280*/  FMUL R15, R3.reuse, R90 ;  /* 0x0000005a030f7220 */ /* 0x040fe20000400000 */
[C---:B------:R-:W-:Y:S01]  /*3290*/  FMUL R17, R3.reuse, R71 ;  /* 0x0000004703117220 */ /* 0x040fe20000400000 */
[----:B------:R-:W-:Y:S01]  /*32a0*/  FMUL R18, R3, R70 ;  /* 0x0000004603127220 */ /* 0x000fe20000400000 */
[-C--:B------:R-:W-:Y:S01]  /*32b0*/  FFMA.FTZ R3, R2, R6.reuse, -0.16845393180847167969 ;  /* 0xbe2c7f3002037423 */ /* 0x080fe20000010006 */
[----:B------:R-:W-:Y:S01]  /*32c0*/  FFMA.FTZ R6, R5, R6, -0.16845393180847167969 ;  /* 0xbe2c7f3005067423 */ /* 0x000fe20000010006 */
[----:B------:R-:W-:Y:S01]  /*32d0*/  @P1 FMUL R88, R88, 0.25 ;  /* 0x3e80000058581820 */ /* 0x000fe20000400000 */
[----:B------:R-:W-:Y:S01]  /*32e0*/  @P1 FMUL R68, R68, 0.25 ;  /* 0x3e80000044441820 */ /* 0x000fe20000400000 */
[----:B------:R-:W-:Y:S01]  /*32f0*/  @P1 FMUL R73, R73, 0.25 ;  /* 0x3e80000049491820 */ /* 0x000fe20000400000 */
[----:B------:R-:W-:Y:S01]  /*3300*/  FFMA.FTZ R6, R5, R6, 0.1716887056827545166 ;  /* 0x3e2fcf2a05067423 */ /* 0x000fe20000010006 */
[----:B------:R-:W-:Y:S01]  /*3310*/  @!P3 FMUL R88, R88, 16777216 ;  /* 0x4b8000005858b820 */ /* 0x000fe20000400000 */
[----:B------:R-:W-:Y:S01]  /*3320*/  @!P3 FMUL R68, R68, 16777216 ;  /* 0x4b8000004444b820 */ /* 0x000fe20000400000 */
[----:B------:R-:W-:Y:S01]  /*3330*/  @P1 FMUL R93, R93, 0.25 ;  /* 0x3e8000005d5d1820 */ /* 0x000fe20000400000 */
[----:B------:R-:W-:Y:S01]  /*3340*/  @P1 FMUL R89, R89, 0.25 ;  /* 0x3e80000059591820 */ /* 0x000fe20000400000 */
[----:B------:R-:W-:Y:S01]  /*3350*/  FFMA.FTZ R6, R5, R6, -0.17900948226451873779 ;  /* 0xbe374e4305067423 */ /* 0x000fe20000010006 */
[C---:B------:R-:W-:Y:S01]  /*3360*/  FMUL R10, R9.reuse, R88 ;  /* 0x00000058090a7220 */ /* 0x040fe20000400000 */
[----:B------:R-:W-:Y:S01]  /*3370*/  FMUL R19, R9, R68 ;  /* 0x0000004409137220 */ /* 0x000fe20000400000 */
[----:B------:R-:W-:Y:S01]  /*3380*/  @P1 FMUL R69, R69, 0.25 ;  /* 0x3e80000045451820 */ /* 0x000fe20000400000 */
[----:B------:R-:W-:Y:S01]  /*3390*/  @!P3 FMUL R73, R73, 16777216 ;  /* 0x4b8000004949b820 */ /* 0x000fe20000400000 */
[----:B------:R-:W-:Y:S01]  /*33a0*/  @!P3 FMUL R93, R93, 16777216 ;  /* 0x4b8000005d5db820 */ /* 0x000fe20000400000 */
[----:B------:R-:W-:Y:S01]  /*33b0*/  @!P3 FMUL R89, R89, 16777216 ;  /* 0x4b8000005959b820 */ /* 0x000fe20000400000 */
[----:B------:R-:W-:Y:S01]  /*33c0*/  FFMA.FTZ R6, R5, R6, 0.20512372255325317383 ;  /* 0x3e520bf405067423 */ /* 0x000fe20000010006 */
[----:B------:R-:W-:Y:S01]  /*33d0*/  @!P3 FMUL R69, R69, 16777216 ;  /* 0x4b8000004545b820 */ /* 0x000fe20000400000 */
[----:B------:R-:W-:Y:S01]  /*33e0*/  F2FP.BF16.F32.PACK_AB R20, R10, R19 ;  /* 0x000000130a14723e */ /* 0x000fe200000010ff */
[C---:B------:R-:W-:Y:S01]  /*33f0*/  FMUL R10, R9.reuse, R73 ;  /* 0x00000049090a7220 */ /* 0x040fe20000400000 */
[C---:B------:R-:W-:Y:S01]  /*3400*/  FMUL R13, R9.reuse, R93 ;  /* 0x0000005d090d7220 */ /* 0x040fe20000400000 */
[----:B------:R-:W-:Y:S01]  /*3410*/  FMUL R16, R9, R89 ;  /* 0x0000005909107220 */ /* 0x000fe20000400000 */
[----:B------:R-:W-:Y:S01]  /*3420*/  FFMA.FTZ R6, R5, R6, -0.24046532809734344482 ;  /* 0xbe763c8b05067423 */ /* 0x000fe20000010006 */
[----:B------:R-:W-:Y:S01]  /*3430*/  FMUL R9, R9, R69 ;  /* 0x0000004509097220 */ /* 0x000fe20000400000 */
[----:B------:R-:W-:Y:S01]  /*3440*/  FFMA.FTZ R3, R2, R3, 0.1716887056827545166 ;  /* 0x3e2fcf2a02037423 */ /* 0x000fe20000010003 */
[----:B------:R-:W-:Y:S01]  /*3450*/  F2FP.BF16.F32.PACK_AB R23, R10, R13 ;  /* 0x0000000d0a17723e */ /* 0x000fe200000010ff */
[----:B------:R-:W-:Y:S01]  /*3460*/  FFMA.FTZ R6, R5, R6, 0.28857114911079406738 ;  /* 0x3e93bf9905067423 */ /* 0x000fe20000010006 */
[----:B------:R-:W-:Y:S01]  /*3470*/  F2FP.BF16.F32.PACK_AB R10, R15, R18 ;  /* 0x000000120f0a723e */ /* 0x000fe200000010ff */
[----:B------:R-:W-:Y:S01]  /*3480*/  FFMA.FTZ R3, R2, R3, -0.17900948226451873779 ;  /* 0xbe374e4302037423 */ /* 0x000fe20000010003 */
[----:B------:R-:W-:Y:S01]  /*3490*/  F2FP.BF16.F32.PACK_AB R22, R16, R9 ;  /* 0x000000091016723e */ /* 0x000fe200000010ff */
[----:B------:R-:W-:Y:S01]  /*34a0*/  FFMA.FTZ R6, R5, R6, -0.36067417263984680176 ;  /* 0xbeb8aa4905067423 */ /* 0x000fe20000010006 */
[----:B------:R-:W-:Y:S01]  /*34b0*/  F2FP.BF16.F32.PACK_AB R15, R7, R12 ;  /* 0x0000000c070f723e */ /* 0x000fe200000010ff */
[----:B------:R-:W-:Y:S01]  /*34c0*/  STS.64 [R24+UR6], R20 ;  /* 0x0000001418007988 */ /* 0x000fe20008000a06 */
[----:B------:R-:W-:Y:S01]  /*34d0*/  F2FP.BF16.F32.PACK_AB R11, R8, R11 ;  /* 0x0000000b080b723e */ /* 0x000fe200000010ff */
[C---:B------:R-:W-:Y:S01]  /*34e0*/  FFMA.FTZ R6, R5.reuse, R6, 0.48089820146560668945 ;  /* 0x3ef6384a05067423 */ /* 0x040fe20000010006 */
[----:B------:R-:W-:Y:S01]  /*34f0*/  LOP3.LUT R7, R24, 0x8, RZ, 0x3c, !PT ;  /* 0x0000000818077812 */ /* 0x000fe200078e3cff */
[----:B------:R-:W-:Y:S01]  /*3500*/  STS.64 [R24+UR6+0x100], R22 ;  /* 0x0001001618007988 */ /* 0x000fe20008000a06 */
[----:B------:R-:W-:Y:S01]  /*3510*/  F2FP.BF16.F32.PACK_AB R14, R14, R17 ;  /* 0x000000110e0e723e */ /* 0x000fe200000010ff */
[C---:B------:R-:W-:Y:S01]  /*3520*/  FFMA.FTZ R3, R2.reuse, R3, 0.20512372255325317383 ;  /* 0x3e520bf402037423 */ /* 0x040fe20000010003 */
[----:B------:R-:W-:Y:S01]  /*3530*/  FFMA.FTZ R6, R5, R6, -0.72134751081466674805 ;  /* 0xbf38aa3b05067423 */ /* 0x000fe20000010006 */
[----:B------:R-:W-:Y:S01]  /*3540*/  STS.64 [R7+UR6+0x400], R10 ;  /* 0x0004000a07007988 */ /* 0x000fe20008000a06 */
[----:B------:R-:W-:Y:S01]  /*3550*/  ISETP.GE.U32.AND P1, PT, R27, 0x7f800000, PT ;  /* 0x7f8000001b00780c */ /* 0x000fe20003f26070 */
[----:B------:R-:W-:Y:S01]  /*3560*/  FFMA.FTZ R3, R2, R3, -0.24046532809734344482 ;  /* 0xbe763c8b02037423 */ /* 0x000fe20000010003 */
[C---:B------:R-:W-:Y:S01]  /*3570*/  FMUL R6, R5.reuse, R6 ;  /* 0x0000000605067220 */ /* 0x040fe20000400000 */
[----:B------:R1:W-:Y:S01]  /*3580*/  STS.64 [R7+UR6+0x500], R14 ;  /* 0x0005000e07007988 */ /* 0x0003e20008000a06 */
[----:B------:R-:W-:Y:S01]  /*3590*/  ISETP.GE.U32.AND P3, PT, R30, 0x7f800000, PT ;  /* 0x7f8000001e00780c */ /* 0x000fe20003f66070 */
[----:B------:R-:W-:Y:S01]  /*35a0*/  FFMA.FTZ R3, R2, R3, 0.28857114911079406738 ;  /* 0x3e93bf9902037423 */ /* 0x000fe20000010003 */
[C---:B------:R-:W-:Y:S01]  /*35b0*/  FMUL R6, R5.reuse, R6 ;  /* 0x0000000605067220 */ /* 0x040fe20000400000 */
[----:B------:R-:W2:Y:S01]  /*35c0*/  LDC.64 R12, c[0x0][0x398] ;  /* 0x0000e600ff0c7b82 */ /* 0x000ea20000000a00 */
[----:B------:R-:W-:Y:S01]  /*35d0*/  LEA.HI R17, R164, 0x1c, RZ, 0x1b ;  /* 0x0000001ca4117811 */ /* 0x000fe200078fd8ff */
[----:B------:R-:W-:Y:S01]  /*35e0*/  FFMA.FTZ R3, R2, R3, -0.36067417263984680176 ;  /* 0xbeb8aa4902037423 */ /* 0x000fe20000010003 */
[----:B------:R-:W-:-:S05]  /*35f0*/  FFMA.FTZ R5, R5, 1.4426950216293334961, R6 ;  /* 0x3fb8aa3b05057823 */ /* 0x000fca0000010006 */
[----:B------:R-:W-:Y:S01]  /*3600*/  BAR.SYNC.DEFER_BLOCKING 0x0 ;  /* 0x0000000000007b1d */ /* 0x000fe20000010000 */
[----:B------:R-:W-:Y:S01]  /*3610*/  FSETP.NEU.AND P0, PT, R27, RZ, PT ;  /* 0x000000ff1b00720b */ /* 0x000fe20003f0d000 */
[----:B------:R-:W-:Y:S01]  /*3620*/  FFMA.FTZ R3, R2, R3, 0.48089820146560668945 ;  /* 0x3ef6384a02037423 */ /* 0x000fe20000010003 */
[----:B------:R-:W-:Y:S01]  /*3630*/  FADD R18, R4, R5 ;  /* 0x0000000504127221 */ /* 0x000fe20000000000 */
[----:B------:R-:W-:Y:S01]  /*3640*/  LOP3.LUT R4, R25, 0x8, RZ, 0x3c, !PT ;  /* 0x0000000819047812 */ /* 0x000fe200078e3cff */
[----:B0-----:R-:W-:Y:S02]  /*3650*/  IMAD R17, R17, R28, RZ ;  /* 0x0000001c11117224 */ /* 0x001fe400078e02ff */
[C---:B------:R-:W-:Y:S01]  /*3660*/  FFMA.FTZ R3, R2.reuse, R3, -0.72134751081466674805 ;  /* 0xbf38aa3b02037423 */ /* 0x040fe20000010003 */
[----:B------:R-:W-:Y:S02]  /*3670*/  SHF.R.U32.HI R5, RZ, 0x5, R164 ;  /* 0x00000005ff057819 */ /* 0x000fe400000116a4 */
[----:B------:R-:W-:Y:S01]  /*3680*/  @P3 MOV R9, 0x7f800000 ;  /* 0x7f80000000093802 */ /* 0x000fe20000000f00 */
[----:B------:R-:W-:Y:S01]  /*3690*/  FMUL R3, R2, R3 ;  /* 0x0000000302037220 */ /* 0x000fe20000400000 */
[----:B------:R-:W-:-:S02]  /*36a0*/  SGXT.U32 R5, R5, 0x2 ;  /* 0x000000020505781a */ /* 0x000fc40000000000 */
[----:B------:R-:W-:Y:S01]  /*36b0*/  FSETP.NEU.AND P2, PT, R30, RZ, PT ;  /* 0x000000ff1e00720b */ /* 0x000fe20003f4d000 */
[----:B------:R-:W-:Y:S01]  /*36c0*/  FMUL R3, R2, R3 ;  /* 0x0000000302037220 */ /* 0x000fe20000400000 */
[----:B------:R-:W-:Y:S01]  /*36d0*/  @P3 FFMA.FTZ R18, R30, R9, +INF ;  /* 0x7f8000001e123423 */ /* 0x000fe20000010009 */
[----:B------:R-:W-:Y:S01]  /*36e0*/  IMAD R5, R5, R28, RZ ;  /* 0x0000001c05057224 */ /* 0x000fe200078e02ff */
[----:B------:R-:W-:Y:S01]  /*36f0*/  LOP3.LUT R163, R163, 0x78, RZ, 0xc0, !PT ;  /* 0x00000078a3a37812 */ /* 0x000fe200078ec0ff */
[----:B------:R-:W-:Y:S01]  /*3700*/  FFMA.FTZ R3, R2, 1.4426950216293334961, R3 ;  /* 0x3fb8aa3b02037823 */ /* 0x000fe20000010003 */
[----:B------:R-:W-:Y:S01]  /*3710*/  @P1 IMAD.MOV.U32 R2, RZ, RZ, 0x7f800000 ;  /* 0x7f800000ff021424 */ /* 0x000fe200078e00ff */
[----:B------:R-:W-:Y:S02]  /*3720*/  FSEL R18, R18, -INF , P2 ;  /* 0xff80000012127808 */ /* 0x000fe40001000000 */
[----:B-1----:R-:W-:Y:S01]  /*3730*/  LEA R7, R28, R5, 0x2 ;  /* 0x000000051c077211 */ /* 0x002fe200078e10ff */
[----:B------:R-:W-:Y:S01]  /*3740*/  FADD R0, R0, R3 ;  /* 0x0000000300007221 */ /* 0x000fe20000000000 */
[----:B------:R-:W0:Y:S01]  /*3750*/  LDS.64 R24, [R25+UR6] ;  /* 0x0000000619187984 */ /* 0x000e220008000a00 */
[----:B------:R-:W-:Y:S01]  /*3760*/  @P1 FFMA.FTZ R0, R27, R2, +INF ;  /* 0x7f8000001b001423 */ /* 0x000fe20000010002 */
[----:B------:R-:W-:Y:S01]  /*3770*/  IMAD R2, R165, UR5, RZ ;  /* 0x00000005a5027c24 */ /* 0x000fe2000f8e02ff */
[----:B------:R-:W-:Y:S01]  /*3780*/  UIMAD.WIDE UR4, UR4, 0x2, URZ ;  /* 0x00000002040478a5 */ /* 0x000fe2000f8e02ff */
[----:B------:R1:W3:Y:S01]  /*3790*/  LDS.64 R20, [R4+UR6] ;  /* 0x0000000604147984 */ /* 0x0002e20008000a00 */
[----:B------:R-:W-:-:S02]  /*37a0*/  IMAD R9, R28, 0x4, R7 ;  /* 0x000000041c097824 */ /* 0x000fc400078e0207 */
[----:B------:R-:W-:Y:S01]  /*37b0*/  FFMA R33, R18, 0.69314718246459960938, R33 ;  /* 0x3f31721812217823 */ /* 0x000fe20000000021 */
[----:B------:R-:W-:Y:S01]  /*37c0*/  IMAD.SHL.U32 R3, R2, 0x2, RZ ;  /* 0x0000000202037824 */ /* 0x000fe200078e00ff */
[----:B------:R-:W-:Y:S01]  /*37d0*/  LOP3.LUT P1, RZ, R164, 0x60, RZ, 0xc0, !PT ;  /* 0x00000060a4ff7812 */ /* 0x000fe2000782c0ff */
[----:B------:R-:W-:Y:S01]  /*37e0*/  IMAD.HI R2, R2, 0x2, RZ ;  /* 0x0000000202027827 */ /* 0x000fe200078e02ff */
[C---:B------:R-:W-:Y:S02]  /*37f0*/  LEA R10, R28.reuse, R9, 0x2 ;  /* 0x000000091c0a7211 */ /* 0x040fe400078e10ff */
[----:B--2---:R-:W-:Y:S01]  /*3800*/  IADD3 R14, P3, P4, R3, UR8, R12 ;  /* 0x00000008030e7c10 */ /* 0x004fe2000fc7e00c */
[----:B------:R-:W2:Y:S02]  /*3810*/  LDCU UR4, c[0x0][0x3ec] ;  /* 0x00007d80ff0477ac */ /* 0x000ea40008000800 */
[----:B------:R-:W-:Y:S01]  /*3820*/  IMAD R11, R28, 0x4, R10 ;  /* 0x000000041c0b7824 */ /* 0x000fe200078e020a */
[----:B------:R-:W-:-:S02]  /*3830*/  IADD3.X R22, PT, PT, R2, UR5, R13, P3, P4 ;  /* 0x0000000502167c10 */ /* 0x000fc40009fe840d */
[-C--:B------:R-:W-:Y:S02]  /*3840*/  LEA R2, P5, R5, R14.reuse, 0x1 ;  /* 0x0000000e05027211 */ /* 0x080fe400078a08ff */
[----:B-1----:R-:W-:Y:S02]  /*3850*/  LEA R4, P4, R7, R14, 0x1 ;  /* 0x0000000e07047211 */ /* 0x002fe400078808ff */
[C---:B------:R-:W-:Y:S02]  /*3860*/  LEA R13, R28.reuse, R11, 0x2 ;  /* 0x0000000b1c0d7211 */ /* 0x040fe400078e10ff */
[----:B------:R-:W-:Y:S02]  /*3870*/  LEA.HI.X.SX32 R3, R5, R22, 0x1, P5 ;  /* 0x0000001605037211 */ /* 0x000fe400028f0eff */
[-C--:B------:R-:W-:Y:S01]  /*3880*/  LEA R6, P5, R9, R14.reuse, 0x1 ;  /* 0x0000000e09067211 */ /* 0x080fe200078a08ff */
[----:B------:R-:W-:Y:S01]  /*3890*/  IMAD R15, R28, 0x4, R13 ;  /* 0x000000041c0f7824 */ /* 0x000fe200078e020d */
[----:B------:R-:W-:-:S02]  /*38a0*/  LEA R8, P6, R10, R14, 0x1 ;  /* 0x0000000e0a087211 */ /* 0x000fc400078c08ff */
[-C--:B------:R-:W-:Y:S02]  /*38b0*/  LEA.HI.X.SX32 R5, R7, R22.reuse, 0x1, P4 ;  /* 0x0000001607057211 */ /* 0x080fe400020f0eff */
[-C--:B------:R-:W-:Y:S01]  /*38c0*/  LEA.HI.X.SX32 R7, R9, R22.reuse, 0x1, P5 ;  /* 0x0000001609077211 */ /* 0x080fe200028f0eff */
[----:B--2---:R-:W-:Y:S01]  /*38d0*/  UIMAD UR4, UR7, UR4, URZ ;  /* 0x00000004070472a4 */ /* 0x004fe2000f8e02ff */
[----:B------:R-:W-:Y:S02]  /*38e0*/  LEA.HI.X.SX32 R9, R10, R22, 0x1, P6 ;  /* 0x000000160a097211 */ /* 0x000fe400030f0eff */
[-C--:B------:R-:W-:Y:S01]  /*38f0*/  LEA R10, P4, R11, R14.reuse, 0x1 ;  /* 0x0000000e0b0a7211 */ /* 0x080fe200078808ff */
[----:B------:R-:W-:Y:S01]  /*3900*/  USHF.L.U32 UR7, UR4, 0x2, URZ ;  /* 0x0000000204077899 */ /* 0x000fe200080006ff */
[----:B------:R-:W-:Y:S01]  /*3910*/  LEA R16, P3, R17, R14, 0x1 ;  /* 0x0000000e11107211 */ /* 0x000fe200078608ff */
[----:B------:R-:W-:Y:S01]  /*3920*/  UIMAD.WIDE UR4, UR4, 0x4, URZ ;  /* 0x00000004040478a5 */ /* 0x000fe2000f8e02ff */
[----:B0-----:R0:W-:Y:S01]  /*3930*/  STG.E.U16 desc[UR10][R2.64], R24 ;  /* 0x0000001802007986 */ /* 0x0011e2000c10150a */
[----:B------:R-:W-:-:S02]  /*3940*/  PRMT R19, R24, 0x7632, R19 ;  /* 0x0000763218137816 */ /* 0x000fc40000000013 */
[-C--:B------:R-:W-:Y:S01]  /*3950*/  LEA R12, P5, R13, R14.reuse, 0x1 ;  /* 0x0000000e0d0c7211 */ /* 0x080fe200078a08ff */
[----:B---3--:R1:W-:Y:S01]  /*3960*/  STG.E.U16 desc[UR10][R4.64], R20 ;  /* 0x0000001404007986 */ /* 0x0083e2000c10150a */
[----:B------:R-:W-:Y:S02]  /*3970*/  LEA R14, P6, R15, R14, 0x1 ;  /* 0x0000000e0f0e7211 */ /* 0x000fe400078c08ff */
[-C--:B------:R-:W-:Y:S01]  /*3980*/  LEA.HI.X.SX32 R11, R11, R22.reuse, 0x1, P4 ;  /* 0x000000160b0b7211 */ /* 0x080fe200020f0eff */
[----:B------:R2:W-:Y:S01]  /*3990*/  STG.E.U16 desc[UR10][R6.64], R19 ;  /* 0x0000001306007986 */ /* 0x0005e2000c10150a */
[-C--:B------:R-:W-:Y:S02]  /*39a0*/  LEA.HI.X.SX32 R13, R13, R22.reuse, 0x1, P5 ;  /* 0x000000160d0d7211 */ /* 0x080fe400028f0eff */
[-C--:B------:R-:W-:Y:S02]  /*39b0*/  LEA.HI.X.SX32 R15, R15, R22.reuse, 0x1, P6 ;  /* 0x000000160f0f7211 */ /* 0x080fe400030f0eff */
[----:B------:R-:W-:-:S02]  /*39c0*/  LEA.HI.X.SX32 R17, R17, R22, 0x1, P3 ;  /* 0x0000001611117211 */ /* 0x000fc400018f0eff */
[----:B0-----:R-:W-:Y:S01]  /*39d0*/  FSEL R3, R0, -INF , P0 ;  /* 0xff80000000037808 */ /* 0x001fe20000000000 */
[----:B------:R-:W0:Y:S01]  /*39e0*/  LDC.64 R22, c[0x0][0x3a0] ;  /* 0x0000e800ff167b82 */ /* 0x000e220000000a00 */
[----:B-1----:R-:W-:Y:S01]  /*39f0*/  PRMT R5, R20, 0x7632, R5 ;  /* 0x0000763214057816 */ /* 0x002fe20000000005 */
[----:B------:R-:W-:Y:S01]  /*3a00*/  IMAD.HI R0, R165, 0x4, RZ ;  /* 0x00000004a5007827 */ /* 0x000fe200078e02ff */
[----:B--2---:R-:W-:-:S03]  /*3a10*/  PRMT R7, R25, 0x7632, R7 ;  /* 0x0000763219077816 */ /* 0x004fc60000000007 */
[----:B------:R-:W-:Y:S01]  /*3a20*/  FFMA R32, R3, 0.69314718246459960938, R32 ;  /* 0x3f31721803207823 */ /* 0x000fe20000000020 */
[----:B------:R1:W-:Y:S01]  /*3a30*/  STG.E.U16 desc[UR10][R8.64], R5 ;  /* 0x0000000508007986 */ /* 0x0003e2000c10150a */
[----:B------:R-:W-:-:S03]  /*3a40*/  SHF.L.U32 R3, R165, 0x2, RZ ;  /* 0x00000002a5037819 */ /* 0x000fc600000006ff */
[----:B------:R2:W-:Y:S04]  /*3a50*/  STG.E.U16 desc[UR10][R10.64], R25 ;  /* 0x000000190a007986 */ /* 0x0005e8000c10150a */
[----:B------:R2:W-:Y:S01]  /*3a60*/  STG.E.U16 desc[UR10][R12.64], R21 ;  /* 0x000000150c007986 */ /* 0x0005e2000c10150a */
[----:B-1----:R-:W-:-:S03]  /*3a70*/  PRMT R9, R21, 0x7632, R9 ;  /* 0x0000763215097816 */ /* 0x002fc60000000009 */
[----:B------:R2:W-:Y:S04]  /*3a80*/  STG.E.U16 desc[UR10][R14.64], R7 ;  /* 0x000000070e007986 */ /* 0x0005e8000c10150a */
[----:B------:R2:W-:Y:S01]  /*3a90*/  STG.E.U16 desc[UR10][R16.64], R9 ;  /* 0x0000000910007986 */ /* 0x0005e2000c10150a */
[----:B------:R-:W-:Y:S01]  /*3aa0*/  BAR.SYNC.DEFER_BLOCKING 0x0 ;  /* 0x0000000000007b1d */ /* 0x000fe20000010000 */
[----:B0-----:R-:W-:-:S04]  /*3ab0*/  IADD3 R2, P0, P2, R3, UR7, R22 ;  /* 0x0000000703027c10 */ /* 0x001fc8000fa1e016 */
[----:B------:R-:W-:Y:S01]  /*3ac0*/  IADD3.X R3, PT, PT, R0, UR5, R23, P0, P2 ;  /* 0x0000000500037c10 */ /* 0x000fe200087e4417 */
[----:B------:R2:W-:Y:S02]  /*3ad0*/  STS.64 [R163+UR6], R32 ;  /* 0x00000020a3007988 */ /* 0x0005e40008000a06 */
[----:B------:R-:W-:Y:S06]  /*3ae0*/  BAR.SYNC.DEFER_BLOCKING 0x0 ;  /* 0x0000000000007b1d */ /* 0x000fec0000010000 */
[----:B------:R-:W-:Y:S05]  /*3af0*/  @P1 EXIT ;  /* 0x000000000000194d */ /* 0x000fea0003800000 */
[----:B------:R-:W0:Y:S04]  /*3b00*/  LDS R5, [R26] ;  /* 0x000000001a057984 */ /* 0x000e280000000800 */
[----:B0-----:R-:W-:Y:S01]  /*3b10*/  STG.E desc[UR10][R2.64], R5 ;  /* 0x0000000502007986 */ /* 0x001fe2000c10190a */
[----:B------:R-:W-:Y:S05]  /*3b20*/  EXIT ;  /* 0x000000000000794d */ /* 0x000fea0003800000 */
.L_x_2:
[----:B------:R-:W-:-:S00]  /*3b30*/  BRA `(.L_x_2) ;  /* 0xfffffffc00fc7947 */ /* 0x000fc0000383ffff */
[----:B------:R-:W-:-:S00]  /*3b40*/  NOP ;  /* 0x0000000000007918 */ /* 0x000fc00000000000 */
        /* <DEDUP_REMOVED lines=11> */
.L_x_3:


//--------------------- .nv.global.init           --------------------------
	.section	.nv.global.init,"aw",@progbits
.nv.global.init:
	.type		_$_str,@object
	.size		_$_str,(.L_0 - _$_str)
_$_str:
        /*0000*/ 	.byte	0x5f, 0x5f, 0x43, 0x55, 0x44, 0x41, 0x5f, 0x46, 0x54, 0x5a, 0x00
.L_0:


//--------------------- .nv.shared.attn_fwd       --------------------------
	.section	.nv.shared.attn_fwd,"aw",@nobits
	.sectionflags	@""
	.align	16
	.zero		1024


//--------------------- .nv.shared.reserved.0     --------------------------
	.section	.nv.shared.reserved.0,"aw",@nobits
	.weak		__nv_reservedSMEM_offset_0_alias
	.size		__nv_reservedSMEM_offset_0_alias, 0, 64
	.other		__nv_reservedSMEM_offset_0_alias,@"STO_CUDA_RESERVED_SHARED STV_DEFAULT"
__nv_reservedSMEM_offset_0_alias:
	.zero		0
	.zero		64


//--------------------- .nv.constant0.attn_fwd    --------------------------
	.section	.nv.constant0.attn_fwd,"a",@progbits
	.sectionflags	@""
	.align	4
.nv.constant0.attn_fwd:
	.zero		1032


//--------------------- SYMBOLS --------------------------

	.type		.nv.reservedSmem.offset0,@object
	.size		.nv.reservedSmem.offset0,0x4
	.type		.nv.reservedSmem.cap,@object
	.size		.nv.reservedSmem.cap,0x4
